def attn_fwd(
    Q,
    K,
    V,
    Out,
    Lse,
    sm_scale,
    stride_qz,
    stride_qh,
    stride_qm,
    stride_qk,
    stride_kz,
    stride_kh,
    stride_kn,
    stride_kk,
    stride_vz,
    stride_vh,
    stride_vn,
    stride_vk,
    stride_oz,
    stride_oh,
    stride_om,
    stride_ok,
    seqlen_q,
    seqlen_k,
    BLOCK_M: tl.constexpr,
    BLOCK_N: tl.constexpr,
    HEAD_DIM: tl.constexpr,
    CAUSAL: tl.constexpr,
):
    start_m = tl.program_id(0)
    off_hz = tl.program_id(1)
    q_off = off_hz * stride_qh
    k_off = off_hz * stride_kh
    v_off = off_hz * stride_vh
    offs_m = start_m * BLOCK_M + tl.arange(0, BLOCK_M)
    offs_d = tl.arange(0, HEAD_DIM)
    offs_n = tl.arange(0, BLOCK_N)
    q_ptrs = Q + q_off + offs_m[:, None] * stride_qm + offs_d[None, :] * stride_qk
    k_ptrs = K + k_off + offs_d[:, None] * stride_kk + offs_n[None, :] * stride_kn
    v_ptrs = V + v_off + offs_n[:, None] * stride_vn + offs_d[None, :] * stride_vk
    m_i = tl.full([BLOCK_M], float("-inf"), dtype=tl.float32)
    l_i = tl.zeros([BLOCK_M], dtype=tl.float32) + 1.0
    acc = tl.zeros([BLOCK_M, HEAD_DIM], dtype=tl.float32)
    q = tl.load(q_ptrs)
    acc, l_i, m_i = _attn_fwd_inner(
        acc,
        l_i,
        m_i,
        q,
        k_ptrs,
        v_ptrs,
        sm_scale,
        stride_kn,
        stride_vn,
        start_m,
        seqlen_k,
        BLOCK_M,
        BLOCK_N,
        HEAD_DIM,
        CAUSAL,
    )
    acc = acc / l_i[:, None]
    lse = m_i + tl.math.log2(l_i) / 1.4426950408889634
    o_ptrs = (
        Out
        + off_hz * stride_oh
        + offs_m[:, None] * stride_om
        + offs_d[None, :] * stride_ok
    )
    tl.store(o_ptrs, acc.to(Out.dtype.element_ty))
    tl.store(Lse + off_hz * seqlen_q + offs_m, lse)

# config = {"BLOCK_M": 32, "BLOCK_N": 128, "HEAD_DIM": 32, "arch": "sm_90", "causal": false, "dtype": "fp8e4m3", "num_stages": 3, "num_warps": 4}
# arch = sm_90


// ===== COMPILED SASS (sm_90a) =====

	.target	sm_90a

	.elftype	@"ET_EXEC"


//--------------------- .note.nv.tkinfo           --------------------------
	.section	.note.nv.tkinfo,"",@"SHT_NOTE"
	.sectionflags	@"SHF_NOTE_NV_TKINFO"
	.tkinfo
        /*0018*/ 	.word	0x00000002
        /*0030*/ 	.string	""
        /*0030*/ 	.string	"ptxas"
        /*0030*/ 	.string	"Cuda compilation tools, release 13.0, V13.0.88"
        /*0030*/ 	.string	"Build cuda_13.0.r13.0/compiler.36424714_0"
        /*0030*/ 	.string	"-v  -suppress-debug-info  -lineinfo  -arch sm_90a "



//--------------------- .note.nv.cuinfo           --------------------------
	.section	.note.nv.cuinfo,"",@"SHT_NOTE"
	.sectionflags	@"SHF_NOTE_NV_CUINFO"
        /*0018*/ 	.short	0x0002
        /*001a*/ 	.short	0x005a
        /*001c*/ 	.short	0x0082
	.zero		2


//--------------------- .nv.info                  --------------------------
	.section	.nv.info,"",@"SHT_CUDA_INFO"
	.align	4


	//----- nvinfo : EIATTR_REGCOUNT
	.align		4
        /*0000*/ 	.byte	0x04, 0x2f
        /*0002*/ 	.short	(.L_2 - .L_1)
	.align		4
.L_1:
        /*0004*/ 	.word	index@(attn_fwd)
        /*0008*/ 	.word	0x000000ff


	//----- nvinfo : EIATTR_FRAME_SIZE
	.align		4
.L_2:
        /*000c*/ 	.byte	0x04, 0x11
        /*000e*/ 	.short	(.L_4 - .L_3)
	.align		4
.L_3:
        /*0010*/ 	.word	index@(attn_fwd)
        /*0014*/ 	.word	0x00000028


	//----- nvinfo : EIATTR_MIN_STACK_SIZE
	.align		4
.L_4:
        /*0018*/ 	.byte	0x04, 0x12
        /*001a*/ 	.short	(.L_6 - .L_5)
	.align		4
.L_5:
        /*001c*/ 	.word	index@(attn_fwd)
        /*0020*/ 	.word	0x00000028
.L_6:


//--------------------- .nv.compat                --------------------------
	.section	.nv.compat,"",@"SHT_CUDA_COMPAT_INFO"
	.align	4
        /*0000*/ 	.byte	0x02, 0x09, 0x01, 0x00, 0x02, 0x02, 0x02, 0x00, 0x02, 0x05, 0x05, 0x00, 0x03, 0x07, 0x01, 0x01
        /*0010*/ 	.byte	0x02, 0x03, 0x00, 0x00, 0x02, 0x06, 0x01, 0x00, 0x04, 0x0b, 0x08, 0x00, 0x00, 0x00, 0x00, 0x00
        /*0020*/ 	.byte	0x00, 0x00, 0x00, 0x00


//--------------------- .nv.info.attn_fwd         --------------------------
	.section	.nv.info.attn_fwd,"",@"SHT_CUDA_INFO"
	.sectionflags	@""
	.align	4


	//----- nvinfo : EIATTR_CUDA_API_VERSION
	.align		4
        /*0000*/ 	.byte	0x04, 0x37
        /*0002*/ 	.short	(.L_8 - .L_7)
.L_7:
        /*0004*/ 	.word	0x00000082


	//----- nvinfo : EIATTR_KPARAM_INFO
	.align		4
.L_8:
        /*0008*/ 	.byte	0x04, 0x17
        /*000a*/ 	.short	(.L_10 - .L_9)
.L_9:
        /*000c*/ 	.word	0x00000000
        /*0010*/ 	.short	0x0019
        /*0012*/ 	.short	0x0080
        /*0014*/ 	.byte	0x00, 0xf4, 0x21, 0x00


	//----- nvinfo : EIATTR_KPARAM_INFO
	.align		4
.L_10:
        /*0018*/ 	.byte	0x04, 0x17
        /*001a*/ 	.short	(.L_12 - .L_11)
.L_11:
        /*001c*/ 	.word	0x00000000
        /*0020*/ 	.short	0x0018
        /*0022*/ 	.short	0x0078
        /*0024*/ 	.byte	0x00, 0xf4, 0x21, 0x00


	//----- nvinfo : EIATTR_KPARAM_INFO
	.align		4
.L_12:
        /*0028*/ 	.byte	0x04, 0x17
        /*002a*/ 	.short	(.L_14 - .L_13)
.L_13:
        /*002c*/ 	.word	0x00000000
        /*0030*/ 	.short	0x0017
        /*0032*/ 	.short	0x0070
        /*0034*/ 	.byte	0x00, 0xf0, 0x11, 0x00


	//----- nvinfo : EIATTR_KPARAM_INFO
	.align		4
.L_14:
        /*0038*/ 	.byte	0x04, 0x17
        /*003a*/ 	.short	(.L_16 - .L_15)
.L_15:
        /*003c*/ 	.word	0x00000000
        /*0040*/ 	.short	0x0016
        /*0042*/ 	.short	0x006c
        /*0044*/ 	.byte	0x00, 0xf0, 0x11, 0x00


	//----- nvinfo : EIATTR_KPARAM_INFO
	.align		4
.L_16:
        /*0048*/ 	.byte	0x04, 0x17
        /*004a*/ 	.short	(.L_18 - .L_17)
.L_17:
        /*004c*/ 	.word	0x00000000
        /*0050*/ 	.short	0x0015
        /*0052*/ 	.short	0x0068
        /*0054*/ 	.byte	0x00, 0xf0, 0x11, 0x00


	//----- nvinfo : EIATTR_KPARAM_INFO
	.align		4
.L_18:
        /*0058*/ 	.byte	0x04, 0x17
        /*005a*/ 	.short	(.L_20 - .L_19)
.L_19:
        /*005c*/ 	.word	0x00000000
        /*0060*/ 	.short	0x0014
        /*0062*/ 	.short	0x0064
        /*0064*/ 	.byte	0x00, 0xf0, 0x11, 0x00


	//----- nvinfo : EIATTR_KPARAM_INFO
	.align		4
.L_20:
        /*0068*/ 	.byte	0x04, 0x17
        /*006a*/ 	.short	(.L_22 - .L_21)
.L_21:
        /*006c*/ 	.word	0x00000000
        /*0070*/ 	.short	0x0013
        /*0072*/ 	.short	0x0060
        /*0074*/ 	.byte	0x00, 0xf0, 0x11, 0x00


	//----- nvinfo : EIATTR_KPARAM_INFO
	.align		4
.L_22:
        /*0078*/ 	.byte	0x04, 0x17
        /*007a*/ 	.short	(.L_24 - .L_23)
.L_23:
        /*007c*/ 	.word	0x00000000
        /*0080*/ 	.short	0x0012
        /*0082*/ 	.short	0x005c
        /*0084*/ 	.byte	0x00, 0xf0, 0x11, 0x00


	//----- nvinfo : EIATTR_KPARAM_INFO
	.align		4
.L_24:
        /*0088*/ 	.byte	0x04, 0x17
        /*008a*/ 	.short	(.L_26 - .L_25)
.L_25:
        /*008c*/ 	.word	0x00000000
        /*0090*/ 	.short	0x0011
        /*0092*/ 	.short	0x0058
        /*0094*/ 	.byte	0x00, 0xf0, 0x11, 0x00


	//----- nvinfo : EIATTR_KPARAM_INFO
	.align		4
.L_26:
        /*0098*/ 	.byte	0x04, 0x17
        /*009a*/ 	.short	(.L_28 - .L_27)
.L_27:
        /*009c*/ 	.word	0x00000000
        /*00a0*/ 	.short	0x0010
        /*00a2*/ 	.short	0x0054
        /*00a4*/ 	.byte	0x00, 0xf0, 0x11, 0x00


	//----- nvinfo : EIATTR_KPARAM_INFO
	.align		4
.L_28:
        /*00a8*/ 	.byte	0x04, 0x17
        /*00aa*/ 	.short	(.L_30 - .L_29)
.L_29:
        /*00ac*/ 	.word	0x00000000
        /*00b0*/ 	.short	0x000f
        /*00b2*/ 	.short	0x0050
        /*00b4*/ 	.byte	0x00, 0xf0, 0x11, 0x00


	//----- nvinfo : EIATTR_KPARAM_INFO
	.align		4
.L_30:
        /*00b8*/ 	.byte	0x04, 0x17
        /*00ba*/ 	.short	(.L_32 - .L_31)
.L_31:
        /*00bc*/ 	.word	0x00000000
        /*00c0*/ 	.short	0x000e
        /*00c2*/ 	.short	0x004c
        /*00c4*/ 	.byte	0x00, 0xf0, 0x11, 0x00


	//----- nvinfo : EIATTR_KPARAM_INFO
	.align		4
.L_32:
        /*00c8*/ 	.byte	0x04, 0x17
        /*00ca*/ 	.short	(.L_34 - .L_33)
.L_33:
        /*00cc*/ 	.word	0x00000000
        /*00d0*/ 	.short	0x000d
        /*00d2*/ 	.short	0x0048
        /*00d4*/ 	.byte	0x00, 0xf0, 0x11, 0x00


	//----- nvinfo : EIATTR_KPARAM_INFO
	.align		4
.L_34:
        /*00d8*/ 	.byte	0x04, 0x17
        /*00da*/ 	.short	(.L_36 - .L_35)
.L_35:
        /*00dc*/ 	.word	0x00000000
        /*00e0*/ 	.short	0x000c
        /*00e2*/ 	.short	0x0044
        /*00e4*/ 	.byte	0x00, 0xf0, 0x11, 0x00


	//----- nvinfo : EIATTR_KPARAM_INFO
	.align		4
.L_36:
        /*00e8*/ 	.byte	0x04, 0x17
        /*00ea*/ 	.short	(.L_38 - .L_37)
.L_37:
        /*00ec*/ 	.word	0x00000000
        /*00f0*/ 	.short	0x000b
        /*00f2*/ 	.short	0x0040
        /*00f4*/ 	.byte	0x00, 0xf0, 0x11, 0x00


	//----- nvinfo : EIATTR_KPARAM_INFO
	.align		4
.L_38:
        /*00f8*/ 	.byte	0x04, 0x17
        /*00fa*/ 	.short	(.L_40 - .L_39)
.L_39:
        /*00fc*/ 	.word	0x00000000
        /*0100*/ 	.short	0x000a
        /*0102*/ 	.short	0x003c
        /*0104*/ 	.byte	0x00, 0xf0, 0x11, 0x00


	//----- nvinfo : EIATTR_KPARAM_INFO
	.align		4
.L_40:
        /*0108*/ 	.byte	0x04, 0x17
        /*010a*/ 	.short	(.L_42 - .L_41)
.L_41:
        /*010c*/ 	.word	0x00000000
        /*0110*/ 	.short	0x0009
        /*0112*/ 	.short	0x0038
        /*0114*/ 	.byte	0x00, 0xf0, 0x11, 0x00


	//----- nvinfo : EIATTR_KPARAM_INFO
	.align		4
.L_42:
        /*0118*/ 	.byte	0x04, 0x17
        /*011a*/ 	.short	(.L_44 - .L_43)
.L_43:
        /*011c*/ 	.word	0x00000000
        /*0120*/ 	.short	0x0008
        /*0122*/ 	.short	0x0034
        /*0124*/ 	.byte	0x00, 0xf0, 0x11, 0x00


	//----- nvinfo : EIATTR_KPARAM_INFO
	.align		4
.L_44:
        /*0128*/ 	.byte	0x04, 0x17
        /*012a*/ 	.short	(.L_46 - .L_45)
.L_45:
        /*012c*/ 	.word	0x00000000
        /*0130*/ 	.short	0x0007
        /*0132*/ 	.short	0x0030
        /*0134*/ 	.byte	0x00, 0xf0, 0x11, 0x00


	//----- nvinfo : EIATTR_KPARAM_INFO
	.align		4
.L_46:
        /*0138*/ 	.byte	0x04, 0x17
        /*013a*/ 	.short	(.L_48 - .L_47)
.L_47:
        /*013c*/ 	.word	0x00000000
        /*0140*/ 	.short	0x0006
        /*0142*/ 	.short	0x002c
        /*0144*/ 	.byte	0x00, 0xf0, 0x11, 0x00


	//----- nvinfo : EIATTR_KPARAM_INFO
	.align		4
.L_48:
        /*0148*/ 	.byte	0x04, 0x17
        /*014a*/ 	.short	(.L_50 - .L_49)
.L_49:
        /*014c*/ 	.word	0x00000000
        /*0150*/ 	.short	0x0005
        /*0152*/ 	.short	0x0028
        /*0154*/ 	.byte	0x00, 0xf0, 0x11, 0x00


	//----- nvinfo : EIATTR_KPARAM_INFO
	.align		4
.L_50:
        /*0158*/ 	.byte	0x04, 0x17
        /*015a*/ 	.short	(.L_52 - .L_51)
.L_51:
        /*015c*/ 	.word	0x00000000
        /*0160*/ 	.short	0x0004
        /*0162*/ 	.short	0x0020
        /*0164*/ 	.byte	0x00, 0xf4, 0x21, 0x00


	//----- nvinfo : EIATTR_KPARAM_INFO
	.align		4
.L_52:
        /*0168*/ 	.byte	0x04, 0x17
        /*016a*/ 	.short	(.L_54 - .L_53)
.L_53:
        /*016c*/ 	.word	0x00000000
        /*0170*/ 	.short	0x0003
        /*0172*/ 	.short	0x0018
        /*0174*/ 	.byte	0x00, 0xf4, 0x21, 0x00


	//----- nvinfo : EIATTR_KPARAM_INFO
	.align		4
.L_54:
        /*0178*/ 	.byte	0x04, 0x17
        /*017a*/ 	.short	(.L_56 - .L_55)
.L_55:
        /*017c*/ 	.word	0x00000000
        /*0180*/ 	.short	0x0002
        /*0182*/ 	.short	0x0010
        /*0184*/ 	.byte	0x00, 0xf4, 0x21, 0x00


	//----- nvinfo : EIATTR_KPARAM_INFO
	.align		4
.L_56:
        /*0188*/ 	.byte	0x04, 0x17
        /*018a*/ 	.short	(.L_58 - .L_57)
.L_57:
        /*018c*/ 	.word	0x00000000
        /*0190*/ 	.short	0x0001
        /*0192*/ 	.short	0x0008
        /*0194*/ 	.byte	0x00, 0xf4, 0x21, 0x00


	//----- nvinfo : EIATTR_KPARAM_INFO
	.align		4
.L_58:
        /*0198*/ 	.byte	0x04, 0x17
        /*019a*/ 	.short	(.L_60 - .L_59)
.L_59:
        /*019c*/ 	.word	0x00000000
        /*01a0*/ 	.short	0x0000
        /*01a2*/ 	.short	0x0000
        /*01a4*/ 	.byte	0x00, 0xf4, 0x21, 0x00


	//----- nvinfo : EIATTR_SPARSE_MMA_MASK
	.align		4
.L_60:
        /*01a8*/ 	.byte	0x03, 0x50
        /*01aa*/ 	.short	0x0000


	//----- nvinfo : EIATTR_MAXREG_COUNT
	.align		4
        /*01ac*/ 	.byte	0x03, 0x1b
        /*01ae*/ 	.short	0x00ff


	//----- nvinfo : EIATTR_NUM_BARRIERS
	.align		4
        /*01b0*/ 	.byte	0x02, 0x4c
        /*01b2*/ 	.byte	0x01
	.zero		1


	//----- nvinfo : EIATTR_ANNOTATIONS
	.align		4
        /*01b4*/ 	.byte	0x04, 0x55
        /*01b6*/ 	.short	(.L_62 - .L_61)


	//   ....[0]....
.L_61:
        /*01b8*/ 	.word	0x00000001
        /*01bc*/ 	.byte	0x80, 0x12, 0x00, 0x00, 0x01, 0x00, 0x00, 0x00, 0xd0, 0x12, 0x00, 0x00, 0x01, 0x00, 0x00, 0x00
        /*01cc*/ 	.byte	0x20, 0x13, 0x00, 0x00, 0x01, 0x00, 0x00, 0x00, 0x70, 0x13, 0x00, 0x00, 0x01, 0x00, 0x00, 0x00
        /*01dc*/ 	.byte	0xa0, 0x13, 0x00, 0x00, 0x01, 0x00, 0x00, 0x00, 0x20, 0x14, 0x00, 0x00, 0x01, 0x00, 0x00, 0x00
        /*01ec*/ 	.byte	0x40, 0x14, 0x00, 0x00, 0x01, 0x00, 0x00, 0x00, 0x70, 0x14, 0x00, 0x00, 0x01, 0x00, 0x00, 0x00
        /*01fc*/ 	.byte	0xc0, 0x14, 0x00, 0x00, 0x01, 0x00, 0x00, 0x00, 0x40, 0x15, 0x00, 0x00, 0x01, 0x00, 0x00, 0x00
        /*020c*/ 	.byte	0xa0, 0x15, 0x00, 0x00, 0x01, 0x00, 0x00, 0x00, 0xd0, 0x15, 0x00, 0x00, 0x01, 0x00, 0x00, 0x00
        /*021c*/ 	.byte	0x50, 0x16, 0x00, 0x00, 0x01, 0x00, 0x00, 0x00, 0x80, 0x16, 0x00, 0x00, 0x01, 0x00, 0x00, 0x00
        /*022c*/ 	.byte	0x00, 0x17, 0x00, 0x00, 0x01, 0x00, 0x00, 0x00, 0xf0, 0x2b, 0x00, 0x00, 0x01, 0x00, 0x00, 0x00
        /*023c*/ 	.byte	0x30, 0x2c, 0x00, 0x00, 0x01, 0x00, 0x00, 0x00, 0x50, 0x2c, 0x00, 0x00


	//----- nvinfo : EIATTR_MERCURY_ISA_VERSION
	.align		4
.L_62:
        /*0248*/ 	.byte	0x03, 0x5f
        /*024a*/ 	.short	0x0101


	//----- nvinfo : EIATTR_COOP_GROUP_MASK_REGIDS
	.align		4
        /*024c*/ 	.byte	0x04, 0x29
        /*024e*/ 	.short	(.L_64 - .L_63)


	//   ....[0]....
.L_63:
        /*0250*/ 	.word	0xffffffff


	//   ....[1]....
        /*0254*/ 	.word	0xffffffff


	//   ....[2]....
        /*0258*/ 	.word	0xffffffff


	//   ....[3]....
        /*025c*/ 	.word	0xffffffff


	//   ....[4]....
        /*0260*/ 	.word	0xffffffff


	//   ....[5]....
        /*0264*/ 	.word	0xffffffff


	//   ....[6]....
        /*0268*/ 	.word	0xffffffff


	//   ....[7]....
        /*026c*/ 	.word	0xffffffff


	//   ....[8]....
        /*0270*/ 	.word	0xffffffff


	//   ....[9]....
        /*0274*/ 	.word	0xffffffff


	//   ....[10]....
        /*0278*/ 	.word	0xffffffff


	//   ....[11]....
        /*027c*/ 	.word	0xffffffff


	//   ....[12]....
        /*0280*/ 	.word	0xffffffff


	//   ....[13]....
        /*0284*/ 	.word	0xffffffff


	//   ....[14]....
        /*0288*/ 	.word	0xffffffff


	//   ....[15]....
        /*028c*/ 	.word	0xffffffff


	//   ....[16]....
        /*0290*/ 	.word	0xffffffff


	//   ....[17]....
        /*0294*/ 	.word	0xffffffff


	//   ....[18]....
        /*0298*/ 	.word	0xffffffff


	//   ....[19]....
        /*029c*/ 	.word	0xffffffff


	//   ....[20]....
        /*02a0*/ 	.word	0xffffffff


	//   ....[21]....
        /*02a4*/ 	.word	0xffffffff


	//   ....[22]....
        /*02a8*/ 	.word	0xffffffff


	//   ....[23]....
        /*02ac*/ 	.word	0xffffffff


	//   ....[24]....
        /*02b0*/ 	.word	0xffffffff


	//   ....[25]....
        /*02b4*/ 	.word	0xffffffff


	//   ....[26]....
        /*02b8*/ 	.word	0xffffffff


	//   ....[27]....
        /*02bc*/ 	.word	0xffffffff


	//   ....[28]....
        /*02c0*/ 	.word	0xffffffff


	//   ....[29]....
        /*02c4*/ 	.word	0xffffffff


	//   ....[30]....
        /*02c8*/ 	.word	0xffffffff


	//   ....[31]....
        /*02cc*/ 	.word	0xffffffff


	//   ....[32]....
        /*02d0*/ 	.word	0xffffffff


	//   ....[33]....
        /*02d4*/ 	.word	0xffffffff


	//   ....[34]....
        /*02d8*/ 	.word	0xffffffff


	//   ....[35]....
        /*02dc*/ 	.word	0xffffffff


	//   ....[36]....
        /*02e0*/ 	.word	0xffffffff


	//   ....[37]....
        /*02e4*/ 	.word	0xffffffff


	//   ....[38]....
        /*02e8*/ 	.word	0xffffffff


	//   ....[39]....
        /*02ec*/ 	.word	0xffffffff


	//----- nvinfo : EIATTR_COOP_GROUP_INSTR_OFFSETS
	.align		4
.L_64:
        /*02f0*/ 	.byte	0x04, 0x28
        /*02f2*/ 	.short	(.L_66 - .L_65)


	//   ....[0]....
.L_65:
        /*02f4*/ 	.word	0x00003780


	//   ....[1]....
        /*02f8*/ 	.word	0x00003840


	//   ....[2]....
        /*02fc*/ 	.word	0x000038d0


	//   ....[3]....
        /*0300*/ 	.word	0x00003900


	//   ....[4]....
        /*0304*/ 	.word	0x000048d0


	//   ....[5]....
        /*0308*/ 	.word	0x00004930


	//   ....[6]....
        /*030c*/ 	.word	0x000049c0


	//   ....[7]....
        /*0310*/ 	.word	0x000049d0


	//   ....[8]....
        /*0314*/ 	.word	0x00004cf0


	//   ....[9]....
        /*0318*/ 	.word	0x00004d30


	//   ....[10]....
        /*031c*/ 	.word	0x00004d70


	//   ....[11]....
        /*0320*/ 	.word	0x00004da0


	//   ....[12]....
        /*0324*/ 	.word	0x00004de0


	//   ....[13]....
        /*0328*/ 	.word	0x00004df0


	//   ....[14]....
        /*032c*/ 	.word	0x00005180


	//   ....[15]....
        /*0330*/ 	.word	0x000051c0


	//   ....[16]....
        /*0334*/ 	.word	0x000051e0


	//   ....[17]....
        /*0338*/ 	.word	0x00005200


	//   ....[18]....
        /*033c*/ 	.word	0x00005210


	//   ....[19]....
        /*0340*/ 	.word	0x00005240


	//   ....[20]....
        /*0344*/ 	.word	0x00005620


	//   ....[21]....
        /*0348*/ 	.word	0x00005640


	//   ....[22]....
        /*034c*/ 	.word	0x00005680


	//   ....[23]....
        /*0350*/ 	.word	0x000056a0


	//   ....[24]....
        /*0354*/ 	.word	0x000056d0


	//   ....[25]....
        /*0358*/ 	.word	0x000056e0


	//   ....[26]....
        /*035c*/ 	.word	0x000056f0


	//   ....[27]....
        /*0360*/ 	.word	0x00005710


	//   ....[28]....
        /*0364*/ 	.word	0x00005ae0


	//   ....[29]....
        /*0368*/ 	.word	0x00005b10


	//   ....[30]....
        /*036c*/ 	.word	0x00005b40


	//   ....[31]....
        /*0370*/ 	.word	0x00005b70


	//   ....[32]....
        /*0374*/ 	.word	0x00005ba0


	//   ....[33]....
        /*0378*/ 	.word	0x00005bd0


	//   ....[34]....
        /*037c*/ 	.word	0x00005bf0


	//   ....[35]....
        /*0380*/ 	.word	0x00005c10


	//   ....[36]....
        /*0384*/ 	.word	0x00005c80


	//   ....[37]....
        /*0388*/ 	.word	0x00005cb0


	//   ....[38]....
        /*038c*/ 	.word	0x00005de0


	//   ....[39]....
        /*0390*/ 	.word	0x00005df0


	//----- nvinfo : EIATTR_EXIT_INSTR_OFFSETS
	.align		4
.L_66:
        /*0394*/ 	.byte	0x04, 0x1c
        /*0396*/ 	.short	(.L_68 - .L_67)


	//   ....[0]....
.L_67:
        /*0398*/ 	.word	0x00007060


	//   ....[1]....
        /*039c*/ 	.word	0x00007090


	//----- nvinfo : EIATTR_REQNTID
	.align		4
.L_68:
        /*03a0*/ 	.byte	0x04, 0x10
        /*03a2*/ 	.short	(.L_70 - .L_69)
.L_69:
        /*03a4*/ 	.word	0x00000080
        /*03a8*/ 	.word	0x00000001
        /*03ac*/ 	.word	0x00000001


	//----- nvinfo : EIATTR_CBANK_PARAM_SIZE
	.align		4
.L_70:
        /*03b0*/ 	.byte	0x03, 0x19
        /*03b2*/ 	.short	0x0088


	//----- nvinfo : EIATTR_PARAM_CBANK
	.align		4
        /*03b4*/ 	.byte	0x04, 0x0a
        /*03b6*/ 	.short	(.L_72 - .L_71)
	.align		4
.L_71:
        /*03b8*/ 	.word	index@(.nv.constant0.attn_fwd)
        /*03bc*/ 	.short	0x0210
        /*03be*/ 	.short	0x0088


	//----- nvinfo : EIATTR_SW_WAR
	.align		4
.L_72:
        /*03c0*/ 	.byte	0x04, 0x36
        /*03c2*/ 	.short	(.L_74 - .L_73)
.L_73:
        /*03c4*/ 	.word	0x00000008
.L_74:


//--------------------- .nv.callgraph             --------------------------
	.section	.nv.callgraph,"",@"SHT_CUDA_CALLGRAPH"
	.align	4
	.sectionentsize	8
	.align		4
        /*0000*/ 	.word	0x00000000
	.align		4
        /*0004*/ 	.word	0xffffffff
	.align		4
        /*0008*/ 	.word	0x00000000
	.align		4
        /*000c*/ 	.word	0xfffffffe
	.align		4
        /*0010*/ 	.word	0x00000000
	.align		4
        /*0014*/ 	.word	0xfffffffd
	.align		4
        /*0018*/ 	.word	0x00000000
	.align		4
        /*001c*/ 	.word	0xfffffffc


//--------------------- .nv.constant4             --------------------------
	.section	.nv.constant4,"a",@progbits
	.align	8
	.align		8
.nv.constant4:
        /*0000*/ 	.dword	_$_str


//--------------------- .text.attn_fwd            --------------------------
	.section	.text.attn_fwd,"ax",@progbits
	.align	128
        .global         attn_fwd
        .type           attn_fwd,@function
        .size           attn_fwd,(.L_x_3 - attn_fwd)
        .other          attn_fwd,@"STO_CUDA_ENTRY STV_DEFAULT"
attn_fwd:
.text.attn_fwd:
[----:B------:R-:W0:Y:S01]  /*0000*/  LDC R1, c[0x0][0x28] ;  /* 0x00000a00ff017b82 */ /* 0x000e220000000800 */
[----:B------:R-:W1:Y:S07]  /*0010*/  S2R R35, SR_TID.X ;  /* 0x0000000000237919 */ /* 0x000e6e0000002100 */
[----:B------:R-:W2:Y:S01]  /*0020*/  S2UR UR7, SR_CTAID.Y ;  /* 0x00000000000779c3 */ /* 0x000ea20000002600 */
[----:B------:R-:W-:Y:S01]  /*0030*/  ULDC.64 UR4, c[0x0][0x240] ;  /* 0x0000900000047ab9 */ /* 0x000fe20000000a00 */
[----:B------:R-:W-:Y:S01]  /*0040*/  ULDC.64 UR10, c[0x0][0x208] ;  /* 0x00008200000a7ab9 */ /* 0x000fe20000000a00 */
[----:B------:R-:W3:Y:S01]  /*0050*/  S2R R3, SR_CTAID.X ;  /* 0x0000000000037919 */ /* 0x000ee20000002500 */
[----:B0-----:R-:W-:-:S04]  /*0060*/  VIADD R1, R1, 0xffffffd8 ;  /* 0xffffffd801017836 */ /* 0x001fc80000000000 */
[----:B------:R-:W0:Y:S08]  /*0070*/  LDC R17, c[0x0][0x248] ;  /* 0x00009200ff117b82 */ /* 0x000e300000000800 */
[----:B------:R-:W4:Y:S01]  /*0080*/  LDC.64 R20, c[0x0][0x210] ;  /* 0x00008400ff147b82 */ /* 0x000f220000000a00 */
[----:B--2---:R-:W-:-:S07]  /*0090*/  UIMAD UR4, UR7, UR4, URZ ;  /* 0x00000004070472a4 */ /* 0x004fce000f8e023f */
[----:B------:R-:W2:Y:S01]  /*00a0*/  LDC R19, c[0x0][0x280] ;  /* 0x0000a000ff137b82 */ /* 0x000ea20000000800 */
[----:B-1----:R-:W-:Y:S02]  /*00b0*/  LOP3.LUT R0, R35, 0x1f, RZ, 0xc0, !PT ;  /* 0x0000001f23007812 */ /* 0x002fe400078ec0ff */
[----:B------:R-:W-:-:S03]  /*00c0*/  SHF.R.U32.HI R14, RZ, 0x5, R35 ;  /* 0x00000005ff0e7819 */ /* 0x000fc60000011623 */
[----:B---3--:R-:W-:Y:S01]  /*00d0*/  IMAD R2, R3, 0x20, R0 ;  /* 0x0000002003027824 */ /* 0x008fe200078e0200 */
[----:B------:R-:W-:-:S03]  /*00e0*/  SGXT.U32 R14, R14, 0x2 ;  /* 0x000000020e0e781a */ /* 0x000fc60000000000 */
[----:B------:R-:W-:Y:S01]  /*00f0*/  IMAD R3, R2, UR5, RZ ;  /* 0x0000000502037c24 */ /* 0x000fe2000f8e02ff */
[----:B------:R-:W-:Y:S01]  /*0100*/  USHF.R.S32.HI UR5, URZ, 0x1f, UR4 ;  /* 0x0000001f3f057899 */ /* 0x000fe20008011404 */
[----:B0-----:R-:W-:-:S03]  /*0110*/  IMAD R5, R14, R17, RZ ;  /* 0x000000110e057224 */ /* 0x001fc600078e02ff */
[----:B----4-:R-:W-:Y:S01]  /*0120*/  IADD3 R20, P0, P1, R3, UR4, R20 ;  /* 0x0000000403147c10 */ /* 0x010fe2000f91e014 */
[----:B------:R-:W-:Y:S01]  /*0130*/  IMAD R6, R17, 0x4, R5 ;  /* 0x0000000411067824 */ /* 0x000fe200078e0205 */
[----:B------:R-:W-:-:S03]  /*0140*/  SHF.R.S32.HI R2, RZ, 0x1f, R3 ;  /* 0x0000001fff027819 */ /* 0x000fc60000011403 */
[----:B------:R-:W-:Y:S01]  /*0150*/  IMAD R7, R17, 0x4, R6 ;  /* 0x0000000411077824 */ /* 0x000fe200078e0206 */
[----:B------:R-:W-:Y:S02]  /*0160*/  IADD3.X R22, R2, UR5, R21, P0, P1 ;  /* 0x0000000502167c10 */ /* 0x000fe400087e2415 */
[-C--:B------:R-:W-:Y:S01]  /*0170*/  IADD3 R2, P0, R5, R20.reuse, RZ ;  /* 0x0000001405027210 */ /* 0x080fe20007f1e0ff */
[----:B------:R-:W-:Y:S01]  /*0180*/  IMAD R9, R17, 0x4, R7 ;  /* 0x0000000411097824 */ /* 0x000fe200078e0207 */
[C---:B------:R-:W-:Y:S02]  /*0190*/  IADD3 R4, P1, R6.reuse, R20, RZ ;  /* 0x0000001406047210 */ /* 0x040fe40007f3e0ff */
[-C--:B------:R-:W-:Y:S01]  /*01a0*/  LEA.HI.X.SX32 R3, R5, R22.reuse, 0x1, P0 ;  /* 0x0000001605037211 */ /* 0x080fe200000f0eff */
[----:B------:R-:W-:Y:S01]  /*01b0*/  IMAD R11, R17, 0x4, R9 ;  /* 0x00000004110b7824 */ /* 0x000fe200078e0209 */
[----:B------:R-:W-:Y:S02]  /*01c0*/  LEA.HI.X.SX32 R5, R6, R22, 0x1, P1 ;  /* 0x0000001606057211 */ /* 0x000fe400008f0eff */
[----:B------:R-:W-:Y:S01]  /*01d0*/  IADD3 R6, P0, R7, R20, RZ ;  /* 0x0000001407067210 */ /* 0x000fe20007f1e0ff */
[----:B------:R-:W-:Y:S01]  /*01e0*/  IMAD R12, R17, 0x4, R11 ;  /* 0x00000004110c7824 */ /* 0x000fe200078e020b */
[----:B------:R-:W-:Y:S01]  /*01f0*/  LEA.HI R16, R35, 0x1c, RZ, 0x1b ;  /* 0x0000001c23107811 */ /* 0x000fe200078fd8ff */
[----:B------:R0:W3:Y:S01]  /*0200*/  LDG.E.U8 R15, desc[UR10][R2.64] ;  /* 0x0000000a020f7981 */ /* 0x0000e2000c1e1100 */
[----:B------:R-:W-:-:S02]  /*0210*/  LEA.HI.X.SX32 R7, R7, R22, 0x1, P0 ;  /* 0x0000001607077211 */ /* 0x000fc400000f0eff */
[C---:B------:R-:W-:Y:S01]  /*0220*/  IADD3 R8, P0, R9.reuse, R20, RZ ;  /* 0x0000001409087210 */ /* 0x040fe20007f1e0ff */
[----:B------:R1:W3:Y:S01]  /*0230*/  LDG.E.U8 R18, desc[UR10][R4.64] ;  /* 0x0000000a04127981 */ /* 0x0002e2000c1e1100 */
[----:B------:R-:W-:Y:S02]  /*0240*/  IMAD R13, R16, R17, RZ ;  /* 0x00000011100d7224 */ /* 0x000fe400078e02ff */
[----:B------:R-:W-:Y:S01]  /*0250*/  LEA.HI.X.SX32 R9, R9, R22, 0x1, P0 ;  /* 0x0000001609097211 */ /* 0x000fe200000f0eff */
[----:B------:R4:W5:Y:S01]  /*0260*/  LDG.E.U8 R6, desc[UR10][R6.64] ;  /* 0x0000000a06067981 */ /* 0x000962000c1e1100 */
[-C--:B------:R-:W-:Y:S02]  /*0270*/  IADD3 R10, P0, R11, R20.reuse, RZ ;  /* 0x000000140b0a7210 */ /* 0x080fe40007f1e0ff */
[----:B0-----:R-:W-:Y:S01]  /*0280*/  IADD3 R2, P1, R12, R20, RZ ;  /* 0x000000140c027210 */ /* 0x001fe20007f3e0ff */
[----:B-1----:R-:W-:-:S03]  /*0290*/  IMAD R5, R17, 0x4, R12 ;  /* 0x0000000411057824 */ /* 0x002fc600078e020c */
[-C--:B------:R-:W-:Y:S01]  /*02a0*/  LEA.HI.X.SX32 R3, R12, R22.reuse, 0x1, P1 ;  /* 0x000000160c037211 */ /* 0x080fe200008f0eff */
[----:B------:R-:W5:Y:S01]  /*02b0*/  LDG.E.U8 R9, desc[UR10][R8.64] ;  /* 0x0000000a08097981 */ /* 0x000f62000c1e1100 */
[----:B------:R-:W-:Y:S02]  /*02c0*/  LEA.HI.X.SX32 R11, R11, R22, 0x1, P0 ;  /* 0x000000160b0b7211 */ /* 0x000fe400000f0eff */
[-C--:B------:R-:W-:Y:S02]  /*02d0*/  IADD3 R12, P1, R13, R20.reuse, RZ ;  /* 0x000000140d0c7210 */ /* 0x080fe40007f3e0ff */
[----:B------:R-:W-:Y:S01]  /*02e0*/  IADD3 R4, P0, R5, R20, RZ ;  /* 0x0000001405047210 */ /* 0x000fe20007f1e0ff */
[----:B------:R-:W5:Y:S01]  /*02f0*/  LDG.E.U8 R10, desc[UR10][R10.64] ;  /* 0x0000000a0a0a7981 */ /* 0x000f62000c1e1100 */
[-C--:B------:R-:W-:Y:S02]  /*0300*/  LEA.HI.X.SX32 R13, R13, R22.reuse, 0x1, P1 ;  /* 0x000000160d0d7211 */ /* 0x080fe400008f0eff */
[----:B------:R-:W-:Y:S01]  /*0310*/  LEA.HI.X.SX32 R5, R5, R22, 0x1, P0 ;  /* 0x0000001605057211 */ /* 0x000fe200000f0eff */
[----:B------:R0:W5:Y:S04]  /*0320*/  LDG.E.U8 R3, desc[UR10][R2.64] ;  /* 0x0000000a02037981 */ /* 0x000168000c1e1100 */
[----:B------:R-:W5:Y:S04]  /*0330*/  LDG.E.U8 R13, desc[UR10][R12.64] ;  /* 0x0000000a0c0d7981 */ /* 0x000f68000c1e1100 */
[----:B------:R1:W5:Y:S01]  /*0340*/  LDG.E.U8 R4, desc[UR10][R4.64] ;  /* 0x0000000a04047981 */ /* 0x000362000c1e1100 */
[----:B------:R-:W1:Y:S01]  /*0350*/  S2UR UR6, SR_CgaCtaId ;  /* 0x00000000000679c3 */ /* 0x000e620000008800 */
[----:B----4-:R-:W-:Y:S01]  /*0360*/  SHF.R.S32.HI R7, RZ, 0x6, R35 ;  /* 0x00000006ff077819 */ /* 0x010fe20000011423 */
[----:B0-----:R-:W-:-:S03]  /*0370*/  IMAD.SHL.U32 R2, R35, 0x2, RZ ;  /* 0x0000000223027824 */ /* 0x001fc600078e00ff */
[----:B------:R-:W-:Y:S01]  /*0380*/  SGXT R7, R7, 0x1 ;  /* 0x000000010707781a */ /* 0x000fe20000000200 */
[----:B------:R-:W-:Y:S01]  /*0390*/  UMOV UR4, 0x400 ;  /* 0x0000040000047882 */ /* 0x000fe20000000000 */
[----:B--2---:R-:W-:Y:S02]  /*03a0*/  ISETP.GE.AND P0, PT, R19, 0x1, PT ;  /* 0x000000011300780c */ /* 0x004fe40003f06270 */
[----:B------:R-:W-:-:S04]  /*03b0*/  LOP3.LUT R7, R7, 0x90, RZ, 0xc0, !PT ;  /* 0x0000009007077812 */ /* 0x000fc800078ec0ff */
[----:B------:R-:W-:-:S04]  /*03c0*/  LOP3.LUT R7, R7, 0x7e, R2, 0x78, !PT ;  /* 0x0000007e07077812 */ /* 0x000fc800078e7802 */
[----:B-1----:R-:W-:Y:S01]  /*03d0*/  LOP3.LUT R5, R7, 0x20, RZ, 0x3c, !PT ;  /* 0x0000002007057812 */ /* 0x002fe200078e3cff */
[----:B------:R-:W-:Y:S01]  /*03e0*/  ULEA UR6, UR6, UR4, 0x18 ;  /* 0x0000000406067291 */ /* 0x000fe2000f8ec03f */
[----:B------:R-:W-:Y:S01]  /*03f0*/  IMAD.MOV.U32 R45, RZ, RZ, -0x800000 ;  /* 0xff800000ff2d7424 */ /* 0x000fe200078e00ff */
[----:B------:R-:W-:Y:S01]  /*0400*/  CS2R R72, SRZ ;  /* 0x0000000000487805 */ /* 0x000fe2000001ff00 */
[----:B------:R-:W-:Y:S01]  /*0410*/  IMAD.MOV.U32 R2, RZ, RZ, 0x3f800000 ;  /* 0x3f800000ff027424 */ /* 0x000fe200078e00ff */
[----:B------:R-:W-:Y:S01]  /*0420*/  CS2R R74, SRZ ;  /* 0x00000000004a7805 */ /* 0x000fe2000001ff00 */
[----:B------:R-:W-:Y:S01]  /*0430*/  IMAD.MOV.U32 R34, RZ, RZ, 0x3f800000 ;  /* 0x3f800000ff227424 */ /* 0x000fe200078e00ff */
[----:B------:R-:W-:Y:S01]  /*0440*/  CS2R R96, SRZ ;  /* 0x0000000000607805 */ /* 0x000fe2000001ff00 */
[----:B------:R-:W-:Y:S01]  /*0450*/  IMAD.MOV.U32 R44, RZ, RZ, -0x800000 ;  /* 0xff800000ff2c7424 */ /* 0x000fe200078e00ff */
[----:B------:R-:W-:Y:S02]  /*0460*/  CS2R R98, SRZ ;  /* 0x0000000000627805 */ /* 0x000fe4000001ff00 */
[----:B------:R-:W-:-:S02]  /*0470*/  CS2R R112, SRZ ;  /* 0x0000000000707805 */ /* 0x000fc4000001ff00 */
[----:B------:R-:W-:Y:S02]  /*0480*/  CS2R R114, SRZ ;  /* 0x0000000000727805 */ /* 0x000fe4000001ff00 */
[----:B------:R-:W-:Y:S02]  /*0490*/  CS2R R88, SRZ ;  /* 0x0000000000587805 */ /* 0x000fe4000001ff00 */
[----:B------:R-:W-:Y:S01]  /*04a0*/  CS2R R90, SRZ ;  /* 0x00000000005a7805 */ /* 0x000fe2000001ff00 */
[----:B---3--:R-:W-:-:S05]  /*04b0*/  IMAD R15, R18, 0x100, R15 ;  /* 0x00000100120f7824 */ /* 0x008fca00078e020f */
[----:B------:R-:W-:Y:S01]  /*04c0*/  F2FP.F16.E4M3.UNPACK_B R15, R15 ;  /* 0x0000000fff0f723e */ /* 0x000fe200020006ff */
[----:B-----5:R-:W-:-:S03]  /*04d0*/  IMAD R6, R9, 0x100, R6 ;  /* 0x0000010009067824 */ /* 0x020fc600078e0206 */
[----:B------:R-:W-:Y:S02]  /*04e0*/  PRMT R8, R15, 0x7632, R8 ;  /* 0x000076320f087816 */ /* 0x000fe40000000008 */
[----:B------:R-:W-:Y:S01]  /*04f0*/  F2FP.F16.E4M3.UNPACK_B R6, R6 ;  /* 0x00000006ff06723e */ /* 0x000fe200020006ff */
[----:B------:R-:W-:Y:S02]  /*0500*/  IMAD R3, R3, 0x100, R10 ;  /* 0x0000010003037824 */ /* 0x000fe400078e020a */
[----:B------:R-:W-:-:S03]  /*0510*/  IMAD R4, R13, 0x100, R4 ;  /* 0x000001000d047824 */ /* 0x000fc600078e0204 */
[----:B------:R-:W-:Y:S02]  /*0520*/  F2FP.F16.E4M3.UNPACK_B R3, R3 ;  /* 0x00000003ff03723e */ /* 0x000fe400020006ff */
[----:B------:R-:W-:Y:S02]  /*0530*/  F2FP.F16.E4M3.UNPACK_B R4, R4 ;  /* 0x00000004ff04723e */ /* 0x000fe400020006ff */
[----:B------:R-:W-:Y:S02]  /*0540*/  PRMT R9, R6, 0x7632, R9 ;  /* 0x0000763206097816 */ /* 0x000fe40000000009 */
[----:B------:R-:W-:Y:S02]  /*0550*/  PRMT R10, R3, 0x7632, R10 ;  /* 0x00007632030a7816 */ /* 0x000fe4000000000a */
[----:B------:R-:W-:Y:S01]  /*0560*/  PRMT R11, R4, 0x7632, R11 ;  /* 0x00007632040b7816 */ /* 0x000fe2000000000b */
[----:B------:R0:W-:Y:S04]  /*0570*/  STS.U16 [R7+UR6+0x1000], R15 ;  /* 0x0010000f07007988 */ /* 0x0001e80008000406 */
[----:B------:R0:W-:Y:S04]  /*0580*/  STS.U16 [R7+UR6+0x1200], R6 ;  /* 0x0012000607007988 */ /* 0x0001e80008000406 */
[----:B------:R0:W-:Y:S04]  /*0590*/  STS.U16 [R7+UR6+0x1400], R3 ;  /* 0x0014000307007988 */ /* 0x0001e80008000406 */
[----:B------:R0:W-:Y:S04]  /*05a0*/  STS.U16 [R7+UR6+0x1600], R4 ;  /* 0x0016000407007988 */ /* 0x0001e80008000406 */
[----:B------:R0:W-:Y:S04]  /*05b0*/  STS.U16 [R5+UR6+0x1100], R8 ;  /* 0x0011000805007988 */ /* 0x0001e80008000406 */
[----:B------:R0:W-:Y:S04]  /*05c0*/  STS.U16 [R5+UR6+0x1300], R9 ;  /* 0x0013000905007988 */ /* 0x0001e80008000406 */
[----:B------:R0:W-:Y:S04]  /*05d0*/  STS.U16 [R5+UR6+0x1500], R10 ;  /* 0x0015000a05007988 */ /* 0x0001e80008000406 */
[----:B------:R0:W-:Y:S01]  /*05e0*/  STS.U16 [R5+UR6+0x1700], R11 ;  /* 0x0017000b05007988 */ /* 0x0001e20008000406 */
[----:B------:R-:W-:Y:S05]  /*05f0*/  @!P0 BRA `(.L_x_0) ;  /* 0x0000005800708947 */ /* 0x000fea0003800000 */
[----:B------:R-:W1:Y:S01]  /*0600*/  LDC.64 R36, c[0x0][0x250] ;  /* 0x00009400ff247b82 */ /* 0x000e620000000a00 */
[----:B------:R-:W-:Y:S01]  /*0610*/  ULDC UR4, c[0x0][0x258] ;  /* 0x0000960000047ab9 */ /* 0x000fe20000000800 */
[----:B------:R-:W-:Y:S01]  /*0620*/  ULDC.64 UR8, c[0x0][0x260] ;  /* 0x0000980000087ab9 */ /* 0x000fe20000000a00 */
[----:B0-----:R-:W-:Y:S01]  /*0630*/  IMAD R3, R0, UR4, RZ ;  /* 0x0000000400037c24 */ /* 0x001fe2000f8e02ff */
[----:B------:R-:W-:Y:S01]  /*0640*/  ULDC.64 UR4, c[0x0][0x218] ;  /* 0x0000860000047ab9 */ /* 0x000fe20000000a00 */
[C---:B------:R-:W-:Y:S02]  /*0650*/  LOP3.LUT R0, R35.reuse, 0x7f, RZ, 0xc0, !PT ;  /* 0x0000007f23007812 */ /* 0x040fe400078ec0ff */
[----:B------:R-:W-:Y:S02]  /*0660*/  CS2R R72, SRZ ;  /* 0x0000000000487805 */ /* 0x000fe4000001ff00 */
[----:B------:R-:W-:Y:S01]  /*0670*/  LEA.HI R2, R35, 0x3c, RZ, 0x1b ;  /* 0x0000003c23027811 */ /* 0x000fe200078fd8ff */
[----:B------:R-:W0:Y:S01]  /*0680*/  LDC.64 R32, c[0x0][0x220] ;  /* 0x00008800ff207b82 */ /* 0x000e220000000a00 */
[----:B------:R-:W-:-:S02]  /*0690*/  SHF.R.S32.HI R5, RZ, 0x1f, R3 ;  /* 0x0000001fff057819 */ /* 0x000fc40000011403 */
[----:B------:R-:W-:Y:S02]  /*06a0*/  CS2R R74, SRZ ;  /* 0x00000000004a7805 */ /* 0x000fe4000001ff00 */
[C---:B------:R-:W-:Y:S02]  /*06b0*/  LEA.HI R4, R35.reuse, 0x5c, RZ, 0x1b ;  /* 0x0000005c23047811 */ /* 0x040fe400078fd8ff */
[----:B------:R-:W-:Y:S02]  /*06c0*/  CS2R R96, SRZ ;  /* 0x0000000000607805 */ /* 0x000fe4000001ff00 */
[----:B------:R-:W-:Y:S02]  /*06d0*/  LEA.HI R6, R35, 0x7c, RZ, 0x1b ;  /* 0x0000007c23067811 */ /* 0x000fe400078fd8ff */
[----:B------:R-:W-:Y:S02]  /*06e0*/  CS2R R98, SRZ ;  /* 0x0000000000627805 */ /* 0x000fe4000001ff00 */
[----:B------:R-:W-:Y:S01]  /*06f0*/  CS2R R112, SRZ ;  /* 0x0000000000707805 */ /* 0x000fe2000001ff00 */
[----:B------:R-:W2:Y:S01]  /*0700*/  LDC R188, c[0x0][0x268] ;  /* 0x00009a00ffbc7b82 */ /* 0x000ea20000000800 */
[----:B------:R-:W-:-:S02]  /*0710*/  CS2R R114, SRZ ;  /* 0x0000000000727805 */ /* 0x000fc4000001ff00 */
[----:B------:R-:W-:Y:S02]  /*0720*/  CS2R R88, SRZ ;  /* 0x0000000000587805 */ /* 0x000fe4000001ff00 */
[----:B------:R-:W-:Y:S01]  /*0730*/  CS2R R90, SRZ ;  /* 0x00000000005a7805 */ /* 0x000fe2000001ff00 */
[----:B------:R-:W-:Y:S01]  /*0740*/  ULDC UR12, c[0x0][0x238] ;  /* 0x00008e00000c7ab9 */ /* 0x000fe20000000800 */
[-C--:B-1----:R-:W-:Y:S02]  /*0750*/  IMAD R14, R14, R37.reuse, RZ ;  /* 0x000000250e0e7224 */ /* 0x082fe400078e02ff */
[----:B------:R-:W-:Y:S02]  /*0760*/  IMAD R36, R36, UR7, RZ ;  /* 0x0000000724247c24 */ /* 0x000fe4000f8e02ff */
[----:B------:R-:W-:Y:S02]  /*0770*/  IMAD R8, R37, 0x4, R14 ;  /* 0x0000000425087824 */ /* 0x000fe400078e020e */
[-C--:B------:R-:W-:Y:S01]  /*0780*/  IMAD R146, R2, R37.reuse, RZ ;  /* 0x0000002502927224 */ /* 0x080fe200078e02ff */
[----:B------:R-:W-:Y:S01]  /*0790*/  IADD3 R185, P0, P1, R3, UR4, R36 ;  /* 0x0000000403b97c10 */ /* 0x000fe2000f91e024 */
[C---:B------:R-:W-:Y:S01]  /*07a0*/  IMAD R12, R37.reuse, 0x4, R8 ;  /* 0x00000004250c7824 */ /* 0x040fe200078e0208 */
[----:B------:R-:W-:Y:S01]  /*07b0*/  SHF.R.S32.HI R36, RZ, 0x1f, R36 ;  /* 0x0000001fff247819 */ /* 0x000fe20000011424 */
[----:B------:R-:W-:Y:S01]  /*07c0*/  UIMAD UR4, UR7, UR8, URZ ;  /* 0x00000008070472a4 */ /* 0x000fe2000f8e023f */
[----:B------:R-:W-:Y:S01]  /*07d0*/  IMAD R9, R16, R37, RZ ;  /* 0x0000002510097224 */ /* 0x000fe200078e02ff */
[----:B------:R-:W-:Y:S01]  /*07e0*/  IADD3 R147, P4, R146, R185, RZ ;  /* 0x000000b992937210 */ /* 0x000fe20007f9e0ff */
[----:B------:R-:W-:Y:S01]  /*07f0*/  IMAD R18, R37, 0x4, R12 ;  /* 0x0000000425127824 */ /* 0x000fe200078e020c */
[----:B------:R-:W-:Y:S01]  /*0800*/  IADD3.X R31, R5, UR5, R36, P0, P1 ;  /* 0x00000005051f7c10 */ /* 0x000fe200087e2424 */
[----:B------:R-:W-:Y:S01]  /*0810*/  IMAD R5, R0, UR9, RZ ;  /* 0x0000000900057c24 */ /* 0x000fe2000f8e02ff */
[----:B------:R-:W-:Y:S01]  /*0820*/  USHF.R.S32.HI UR5, URZ, 0x1f, UR4 ;  /* 0x0000001f3f057899 */ /* 0x000fe20008011404 */
[----:B------:R-:W-:Y:S01]  /*0830*/  IMAD R20, R37, 0x4, R18 ;  /* 0x0000000425147824 */ /* 0x000fe200078e0212 */
[----:B------:R-:W-:Y:S01]  /*0840*/  LEA.HI.X.SX32 R146, R146, R31, 0x1, P4 ;  /* 0x0000001f92927211 */ /* 0x000fe200020f0eff */
[-C--:B------:R-:W-:Y:S01]  /*0850*/  IMAD R162, R4, R37.reuse, RZ ;  /* 0x0000002504a27224 */ /* 0x080fe200078e02ff */
[----:B0-----:R-:W-:Y:S01]  /*0860*/  IADD3 R3, P0, P1, R5, UR4, R32 ;  /* 0x0000000405037c10 */ /* 0x001fe2000f91e020 */
[C---:B------:R-:W-:Y:S01]  /*0870*/  IMAD R22, R37.reuse, 0x4, R20 ;  /* 0x0000000425167824 */ /* 0x040fe200078e0214 */
[----:B------:R-:W-:Y:S01]  /*0880*/  SHF.R.S32.HI R34, RZ, 0x1f, R5 ;  /* 0x0000001fff227819 */ /* 0x000fe20000011405 */
[----:B------:R-:W-:Y:S01]  /*0890*/  IMAD R186, R6, R37, RZ ;  /* 0x0000002506ba7224 */ /* 0x000fe200078e02ff */
[-C--:B------:R-:W-:Y:S01]  /*08a0*/  IADD3 R5, P2, R8, R185.reuse, RZ ;  /* 0x000000b908057210 */ /* 0x080fe20007f5e0ff */
[C---:B------:R-:W-:Y:S01]  /*08b0*/  IMAD R0, R37.reuse, 0x4, R22 ;  /* 0x0000000425007824 */ /* 0x040fe200078e0216 */
[----:B------:R-:W-:Y:S01]  /*08c0*/  IADD3 R4, P6, R14, R185, RZ ;  /* 0x000000b90e047210 */ /* 0x000fe20007fde0ff */
[----:B--2---:R-:W-:Y:S01]  /*08d0*/  IMAD.SHL.U32 R189, R188, 0x2, RZ ;  /* 0x00000002bcbd7824 */ /* 0x004fe200078e00ff */
[----:B------:R-:W-:Y:S01]  /*08e0*/  LEA.HI.X.SX32 R8, R8, R31, 0x1, P2 ;  /* 0x0000001f08087211 */ /* 0x000fe200010f0eff */
[----:B------:R-:W-:Y:S01]  /*08f0*/  IMAD R2, R37, 0x8, R0 ;  /* 0x0000000825027824 */ /* 0x000fe200078e0200 */
[-C--:B------:R-:W-:Y:S01]  /*0900*/  IADD3 R6, P3, R9, R185.reuse, RZ ;  /* 0x000000b909067210 */ /* 0x080fe20007f7e0ff */
[----:B------:R-:W-:Y:S01]  /*0910*/  IMAD R190, R188, 0x3, RZ ;  /* 0x00000003bcbe7824 */ /* 0x000fe200078e02ff */
[----:B------:R-:W-:Y:S01]  /*0920*/  IADD3 R10, P2, R12, R185, RZ ;  /* 0x000000b90c0a7210 */ /* 0x000fe20007f5e0ff */
[----:B------:R-:W-:Y:S01]  /*0930*/  IMAD R24, R37, 0x4, R2 ;  /* 0x0000000425187824 */ /* 0x000fe200078e0202 */
[-C--:B------:R-:W-:Y:S01]  /*0940*/  LEA.HI.X.SX32 R7, R14, R31.reuse, 0x1, P6 ;  /* 0x0000001f0e077211 */ /* 0x080fe200030f0eff */
[----:B------:R-:W-:Y:S01]  /*0950*/  IMAD R199, R188, 0x7, RZ ;  /* 0x00000007bcc77824 */ /* 0x000fe200078e02ff */
[-C--:B------:R-:W-:Y:S01]  /*0960*/  LEA.HI.X.SX32 R9, R9, R31.reuse, 0x1, P3 ;  /* 0x0000001f09097211 */ /* 0x080fe200018f0eff */
[C---:B------:R-:W-:Y:S01]  /*0970*/  IMAD R28, R37.reuse, 0x4, R24 ;  /* 0x00000004251c7824 */ /* 0x040fe200078e0218 */
[----:B------:R-:W-:Y:S01]  /*0980*/  LEA.HI.X.SX32 R11, R12, R31, 0x1, P2 ;  /* 0x0000001f0c0b7211 */ /* 0x000fe200010f0eff */
[----:B------:R-:W-:Y:S01]  /*0990*/  IMAD.SHL.U32 R191, R188, 0x4, RZ ;  /* 0x00000004bcbf7824 */ /* 0x000fe200078e00ff */
[-C--:B------:R-:W-:Y:S01]  /*09a0*/  IADD3 R12, P2, R18, R185.reuse, RZ ;  /* 0x000000b9120c7210 */ /* 0x080fe20007f5e0ff */
[C---:B------:R-:W-:Y:S01]  /*09b0*/  IMAD R30, R37.reuse, 0x4, R28 ;  /* 0x00000004251e7824 */ /* 0x040fe200078e021c */
[-C--:B------:R-:W-:Y:S01]  /*09c0*/  IADD3 R13, P3, R20, R185.reuse, RZ ;  /* 0x000000b9140d7210 */ /* 0x080fe20007f7e0ff */
[----:B------:R-:W-:Y:S01]  /*09d0*/  IMAD.SHL.U32 R204, R188, 0x8, RZ ;  /* 0x00000008bccc7824 */ /* 0x000fe200078e00ff */
[----:B------:R-:W-:Y:S01]  /*09e0*/  IADD3 R14, P4, R22, R185, RZ ;  /* 0x000000b9160e7210 */ /* 0x000fe20007f9e0ff */
[C---:B------:R-:W-:Y:S01]  /*09f0*/  IMAD R32, R37.reuse, 0x4, R30 ;  /* 0x0000000425207824 */ /* 0x040fe200078e021e */
[-C--:B------:R-:W-:Y:S01]  /*0a00*/  LEA.HI.X.SX32 R15, R18, R31.reuse, 0x1, P2 ;  /* 0x0000001f120f7211 */ /* 0x080fe200010f0eff */
[----:B------:R-:W-:Y:S01]  /*0a10*/  IMAD R193, R188, 0x5, RZ ;  /* 0x00000005bcc17824 */ /* 0x000fe200078e02ff */
[-C--:B------:R-:W-:Y:S01]  /*0a20*/  LEA.HI.X.SX32 R16, R20, R31.reuse, 0x1, P3 ;  /* 0x0000001f14107211 */ /* 0x080fe200018f0eff */
[C---:B------:R-:W-:Y:S01]  /*0a30*/  IMAD R38, R37.reuse, 0x4, R32 ;  /* 0x0000000425267824 */ /* 0x040fe200078e0220 */
[----:B------:R-:W-:Y:S01]  /*0a40*/  LEA.HI.X.SX32 R17, R22, R31, 0x1, P4 ;  /* 0x0000001f16117211 */ /* 0x000fe200020f0eff */
[----:B------:R-:W-:Y:S01]  /*0a50*/  IMAD R222, R188, 0xc, RZ ;  /* 0x0000000cbcde7824 */ /* 0x000fe200078e02ff */
[-C--:B------:R-:W-:Y:S01]  /*0a60*/  IADD3 R18, P2, R0, R185.reuse, RZ ;  /* 0x000000b900127210 */ /* 0x080fe20007f5e0ff */
[C---:B------:R-:W-:Y:S01]  /*0a70*/  IMAD R144, R37.reuse, 0x4, R38 ;  /* 0x0000000425907824 */ /* 0x040fe200078e0226 */
[-C--:B------:R-:W-:Y:S01]  /*0a80*/  IADD3 R20, P4, R24, R185.reuse, RZ ;  /* 0x000000b918147210 */ /* 0x080fe20007f9e0ff */
[----:B------:R-:W-:Y:S01]  /*0a90*/  IMAD R207, R188, 0x9, RZ ;  /* 0x00000009bccf7824 */ /* 0x000fe200078e02ff */
        /* <DEDUP_REMOVED lines=53> */
[----:B------:R-:W-:Y:S01]  /*0df0*/  IMAD R184, R37, 0x4, R0 ;  /* 0x0000000425b87824 */ /* 0x000fe200078e0200 */
[----:B------:R-:W-:Y:S01]  /*0e00*/  LEA.HI.X.SX32 R160, R160, R31, 0x1, P4 ;  /* 0x0000001fa0a07211 */ /* 0x000fe200020f0eff */
[----:B------:R-:W-:Y:S01]  /*0e10*/  IMAD R248, R188, 0x19, RZ ;  /* 0x00000019bcf87824 */ /* 0x000fe200078e02ff */
[-C--:B------:R-:W-:Y:S01]  /*0e20*/  IADD3 R165, P2, R164, R185.reuse, RZ ;  /* 0x000000b9a4a57210 */ /* 0x080fe20007f5e0ff */
[----:B------:R-:W-:Y:S01]  /*0e30*/  IMAD R41, R188, 0x1d, RZ ;  /* 0x0000001dbc297824 */ /* 0x000fe200078e02ff */
[-C--:B------:R-:W-:Y:S01]  /*0e40*/  IADD3 R167, P3, R166, R185.reuse, RZ ;  /* 0x000000b9a6a77210 */ /* 0x080fe20007f7e0ff */
[----:B------:R-:W-:Y:S01]  /*0e50*/  IMAD R42, R188, 0x1e, RZ ;  /* 0x0000001ebc2a7824 */ /* 0x000fe200078e02ff */
[-C--:B------:R-:W-:Y:S01]  /*0e60*/  IADD3 R169, P4, R168, R185.reuse, RZ ;  /* 0x000000b9a8a97210 */ /* 0x080fe20007f9e0ff */
[----:B------:R-:W-:Y:S01]  /*0e70*/  IMAD R43, R188, 0x1f, RZ ;  /* 0x0000001fbc2b7824 */ /* 0x000fe200078e02ff */
[----:B------:R-:W-:Y:S01]  /*0e80*/  IADD3 R163, P5, R162, R185, RZ ;  /* 0x000000b9a2a37210 */ /* 0x000fe20007fbe0ff */
[----:B------:R-:W-:Y:S01]  /*0e90*/  IMAD R196, R188, 0x6, RZ ;  /* 0x00000006bcc47824 */ /* 0x000fe200078e02ff */
[-C--:B------:R-:W-:Y:S01]  /*0ea0*/  LEA.HI.X.SX32 R164, R164, R31.reuse, 0x1, P2 ;  /* 0x0000001fa4a47211 */ /* 0x080fe200010f0eff */
[----:B------:R-:W-:Y:S01]  /*0eb0*/  IMAD R220, R188, 0xb, RZ ;  /* 0x0000000bbcdc7824 */ /* 0x000fe200078e02ff */
[-C--:B------:R-:W-:Y:S01]  /*0ec0*/  LEA.HI.X.SX32 R166, R166, R31.reuse, 0x1, P3 ;  /* 0x0000001fa6a67211 */ /* 0x080fe200018f0eff */
[----:B------:R-:W-:Y:S01]  /*0ed0*/  IMAD.SHL.U32 R230, R188, 0x10, RZ ;  /* 0x00000010bce67824 */ /* 0x000fe200078e00ff */
[----:B------:R-:W-:Y:S01]  /*0ee0*/  LEA.HI.X.SX32 R168, R168, R31, 0x1, P4 ;  /* 0x0000001fa8a87211 */ /* 0x000fe200020f0eff */
[----:B------:R-:W-:Y:S01]  /*0ef0*/  IMAD R240, R188, 0x15, RZ ;  /* 0x00000015bcf07824 */ /* 0x000fe200078e02ff */
[----:B------:R-:W-:Y:S01]  /*0f00*/  IADD3 R187, P6, R186, R185, RZ ;  /* 0x000000b9babb7210 */ /* 0x000fe20007fde0ff */
[----:B------:R-:W-:Y:S01]  /*0f10*/  IMAD R250, R188, 0x1a, RZ ;  /* 0x0000001abcfa7824 */ /* 0x000fe200078e02ff */
[----:B------:R-:W-:Y:S01]  /*0f20*/  LEA.HI.X.SX32 R162, R162, R31, 0x1, P5 ;  /* 0x0000001fa2a27211 */ /* 0x000fe200028f0eff */
[----:B------:R-:W-:Y:S01]  /*0f30*/  IMAD.MOV.U32 R2, RZ, RZ, 0x3f800000 ;  /* 0x3f800000ff027424 */ /* 0x000fe200078e00ff */
[-C--:B------:R-:W-:Y:S01]  /*0f40*/  IADD3 R171, P2, R170, R185.reuse, RZ ;  /* 0x000000b9aaab7210 */ /* 0x080fe20007f5e0ff */
[----:B------:R-:W-:Y:S01]  /*0f50*/  IMAD.MOV.U32 R36, RZ, RZ, -0x800000 ;  /* 0xff800000ff247424 */ /* 0x000fe200078e00ff */
[-C--:B------:R-:W-:Y:S01]  /*0f60*/  IADD3 R175, P3, R174, R185.reuse, RZ ;  /* 0x000000b9aeaf7210 */ /* 0x080fe20007f7e0ff */
[----:B------:R-:W-:Y:S01]  /*0f70*/  UMOV UR4, URZ ;  /* 0x0000003f00047c82 */ /* 0x000fe20008000000 */
[----:B------:R-:W-:-:S02]  /*0f80*/  IADD3 R183, P4, R0, R185, RZ ;  /* 0x000000b900b77210 */ /* 0x000fc40007f9e0ff */
[----:B------:R-:W-:Y:S02]  /*0f90*/  IADD3 R185, P5, R184, R185, RZ ;  /* 0x000000b9b8b97210 */ /* 0x000fe40007fbe0ff */
[-C--:B------:R-:W-:Y:S02]  /*0fa0*/  LEA.HI.X.SX32 R186, R186, R31.reuse, 0x1, P6 ;  /* 0x0000001fbaba7211 */ /* 0x080fe400030f0eff */
[-C--:B------:R-:W-:Y:S02]  /*0fb0*/  LEA.HI.X.SX32 R170, R170, R31.reuse, 0x1, P2 ;  /* 0x0000001faaaa7211 */ /* 0x080fe400010f0eff */
[-C--:B------:R-:W-:Y:S02]  /*0fc0*/  LEA.HI.X.SX32 R174, R174, R31.reuse, 0x1, P3 ;  /* 0x0000001faeae7211 */ /* 0x080fe400018f0eff */
[-C--:B------:R-:W-:Y:S01]  /*0fd0*/  LEA.HI.X.SX32 R181, R0, R31.reuse, 0x1, P4 ;  /* 0x0000001f00b57211 */ /* 0x080fe200020f0eff */
[----:B------:R-:W-:Y:S01]  /*0fe0*/  IMAD.MOV.U32 R0, RZ, RZ, RZ ;  /* 0x000000ffff007224 */ /* 0x000fe200078e00ff */
[----:B------:R-:W-:-:S02]  /*0ff0*/  LEA.HI.X.SX32 R184, R184, R31, 0x1, P5 ;  /* 0x0000001fb8b87211 */ /* 0x000fc400028f0eff */
[----:B------:R-:W-:Y:S01]  /*1000*/  IADD3.X R30, R34, UR5, R33, P0, P1 ;  /* 0x00000005221e7c10 */ /* 0x000fe200087e2421 */
[----:B------:R-:W-:Y:S01]  /*1010*/  IMAD.MOV.U32 R34, RZ, RZ, 0x3f800000 ;  /* 0x3f800000ff227424 */ /* 0x000fe200078e00ff */
[CC--:B------:R-:W-:Y:S01]  /*1020*/  IADD3 R31, P4, R189.reuse, R3.reuse, RZ ;  /* 0x00000003bd1f7210 */ /* 0x0c0fe20007f9e0ff */
[----:B------:R-:W-:Y:S01]  /*1030*/  UMOV UR5, URZ ;  /* 0x0000003f00057c82 */ /* 0x000fe20008000000 */
[CC--:B------:R-:W-:Y:S02]  /*1040*/  IADD3 R32, P5, R190.reuse, R3.reuse, RZ ;  /* 0x00000003be207210 */ /* 0x0c0fe40007fbe0ff */
[-C--:B------:R-:W-:Y:S02]  /*1050*/  LEA.HI.X.SX32 R189, R189, R30.reuse, 0x1, P4 ;  /* 0x0000001ebdbd7211 */ /* 0x080fe400020f0eff */
[----:B------:R-:W-:Y:S02]  /*1060*/  IADD3 R201, P4, R199, R3, RZ ;  /* 0x00000003c7c97210 */ /* 0x000fe40007f9e0ff */
[----:B------:R-:W-:-:S02]  /*1070*/  LEA.HI.X.SX32 R190, R190, R30, 0x1, P5 ;  /* 0x0000001ebebe7211 */ /* 0x000fc400028f0eff */
[-C--:B------:R-:W-:Y:S02]  /*1080*/  IADD3 R192, P6, R191, R3.reuse, RZ ;  /* 0x00000003bfc07210 */ /* 0x080fe40007fde0ff */
[-C--:B------:R-:W-:Y:S02]  /*1090*/  IADD3 R206, P5, R204, R3.reuse, RZ ;  /* 0x00000003ccce7210 */ /* 0x080fe40007fbe0ff */
[-C--:B------:R-:W-:Y:S02]  /*10a0*/  IADD3 R194, P2, R193, R3.reuse, RZ ;  /* 0x00000003c1c27210 */ /* 0x080fe40007f5e0ff */
[-C--:B------:R-:W-:Y:S02]  /*10b0*/  LEA.HI.X.SX32 R199, R199, R30.reuse, 0x1, P4 ;  /* 0x0000001ec7c77211 */ /* 0x080fe400020f0eff */
[----:B------:R-:W-:Y:S02]  /*10c0*/  LEA.HI.X.SX32 R191, R191, R30, 0x1, P6 ;  /* 0x0000001ebfbf7211 */ /* 0x000fe400030f0eff */
[----:B------:R-:W-:-:S02]  /*10d0*/  IADD3 R223, P4, R222, R3, RZ ;  /* 0x00000003dedf7210 */ /* 0x000fc40007f9e0ff */
[-C--:B------:R-:W-:Y:S02]  /*10e0*/  LEA.HI.X.SX32 R204, R204, R30.reuse, 0x1, P5 ;  /* 0x0000001ecccc7211 */ /* 0x080fe400028f0eff */
[-C--:B------:R-:W-:Y:S02]  /*10f0*/  IADD3 R209, P6, R207, R3.reuse, RZ ;  /* 0x00000003cfd17210 */ /* 0x080fe40007fde0ff */
[-C--:B------:R-:W-:Y:S02]  /*1100*/  LEA.HI.X.SX32 R193, R193, R30.reuse, 0x1, P2 ;  /* 0x0000001ec1c17211 */ /* 0x080fe400010f0eff */
[-C--:B------:R-:W-:Y:S02]  /*1110*/  IADD3 R225, P5, R224, R3.reuse, RZ ;  /* 0x00000003e0e17210 */ /* 0x080fe40007fbe0ff */
[----:B------:R-:W-:Y:S02]  /*1120*/  IADD3 R217, P2, R213, R3, RZ ;  /* 0x00000003d5d97210 */ /* 0x000fe40007f5e0ff */
[----:B------:R-:W-:-:S02]  /*1130*/  LEA.HI.X.SX32 R222, R222, R30, 0x1, P4 ;  /* 0x0000001edede7211 */ /* 0x000fc400020f0eff */
[-C--:B------:R-:W-:Y:S02]  /*1140*/  LEA.HI.X.SX32 R207, R207, R30.reuse, 0x1, P6 ;  /* 0x0000001ecfcf7211 */ /* 0x080fe400030f0eff */
[-C--:B------:R-:W-:Y:S02]  /*1150*/  IADD3 R233, P4, R232, R3.reuse, RZ ;  /* 0x00000003e8e97210 */ /* 0x080fe40007f9e0ff */
[-C--:B------:R-:W-:Y:S02]  /*1160*/  LEA.HI.X.SX32 R224, R224, R30.reuse, 0x1, P5 ;  /* 0x0000001ee0e07211 */ /* 0x080fe400028f0eff */
[-C--:B------:R-:W-:Y:S02]  /*1170*/  IADD3 R227, P6, R226, R3.reuse, RZ ;  /* 0x00000003e2e37210 */ /* 0x080fe40007fde0ff */
[----:B------:R-:W-:Y:S02]  /*1180*/  LEA.HI.X.SX32 R213, R213, R30, 0x1, P2 ;  /* 0x0000001ed5d57211 */ /* 0x000fe400010f0eff */
[----:B------:R-:W-:-:S02]  /*1190*/  IADD3 R235, P5, R234, R3, RZ ;  /* 0x00000003eaeb7210 */ /* 0x000fc40007fbe0ff */
[-C--:B------:R-:W-:Y:S02]  /*11a0*/  IADD3 R229, P2, R228, R3.reuse, RZ ;  /* 0x00000003e4e57210 */ /* 0x080fe40007f5e0ff */
[-C--:B------:R-:W-:Y:S02]  /*11b0*/  LEA.HI.X.SX32 R232, R232, R30.reuse, 0x1, P4 ;  /* 0x0000001ee8e87211 */ /* 0x080fe400020f0eff */
[-C--:B------:R-:W-:Y:S02]  /*11c0*/  LEA.HI.X.SX32 R226, R226, R30.reuse, 0x1, P6 ;  /* 0x0000001ee2e27211 */ /* 0x080fe400030f0eff */
[-C--:B------:R-:W-:Y:S02]  /*11d0*/  IADD3 R243, P4, R242, R3.reuse, RZ ;  /* 0x00000003f2f37210 */ /* 0x080fe40007f9e0ff */
[----:B------:R-:W-:Y:S02]  /*11e0*/  LEA.HI.X.SX32 R234, R234, R30, 0x1, P5 ;  /* 0x0000001eeaea7211 */ /* 0x000fe400028f0eff */
[----:B------:R-:W-:-:S02]  /*11f0*/  IADD3 R237, P6, R236, R3, RZ ;  /* 0x00000003eced7210 */ /* 0x000fc40007fde0ff */
[-C--:B------:R-:W-:Y:S02]  /*1200*/  LEA.HI.X.SX32 R228, R228, R30.reuse, 0x1, P2 ;  /* 0x0000001ee4e47211 */ /* 0x080fe400010f0eff */
[-C--:B------:R-:W-:Y:S02]  /*1210*/  IADD3 R245, P5, R244, R3.reuse, RZ ;  /* 0x00000003f4f57210 */ /* 0x080fe40007fbe0ff */
[-C--:B------:R-:W-:Y:S02]  /*1220*/  IADD3 R239, P2, R238, R3.reuse, RZ ;  /* 0x00000003eeef7210 */ /* 0x080fe40007f5e0ff */
[-C--:B------:R-:W-:Y:S02]  /*1230*/  LEA.HI.X.SX32 R242, R242, R30.reuse, 0x1, P4 ;  /* 0x0000001ef2f27211 */ /* 0x080fe400020f0eff */
[----:B------:R-:W-:Y:S02]  /*1240*/  LEA.HI.X.SX32 R236, R236, R30, 0x1, P6 ;  /* 0x0000001eecec7211 */ /* 0x000fe400030f0eff */
[----:B------:R-:W-:-:S02]  /*1250*/  IADD3 R33, P4, R252, R3, RZ ;  /* 0x00000003fc217210 */ /* 0x000fc40007f9e0ff */
[-C--:B------:R-:W-:Y:S02]  /*1260*/  LEA.HI.X.SX32 R244, R244, R30.reuse, 0x1, P5 ;  /* 0x0000001ef4f47211 */ /* 0x080fe400028f0eff */
[-C--:B------:R-:W-:Y:S01]  /*1270*/  IADD3 R247, P6, R246, R3.reuse, RZ ;  /* 0x00000003f6f77210 */ /* 0x080fe20007fde0ff */
[----:B------:R0:W-:Y:S01]  /*1280*/  STL [R1], R33 ;  /* 0x0000002101007387 */ /* 0x0001e20000100800 */
[-C--:B------:R-:W-:Y:S02]  /*1290*/  LEA.HI.X.SX32 R238, R238, R30.reuse, 0x1, P2 ;  /* 0x0000001eeeee7211 */ /* 0x080fe400010f0eff */
[-C--:B------:R-:W-:Y:S02]  /*12a0*/  IADD3 R44, P5, R40, R3.reuse, RZ ;  /* 0x00000003282c7210 */ /* 0x080fe40007fbe0ff */
[----:B------:R-:W-:Y:S02]  /*12b0*/  IADD3 R249, P2, R248, R3, RZ ;  /* 0x00000003f8f97210 */ /* 0x000fe40007f5e0ff */
[-C--:B------:R-:W-:Y:S01]  /*12c0*/  LEA.HI.X.SX32 R246, R246, R30.reuse, 0x1, P6 ;  /* 0x0000001ef6f67211 */ /* 0x080fe200030f0eff */
[----:B------:R1:W-:Y:S01]  /*12d0*/  STL [R1+0x8], R44 ;  /* 0x0000082c01007387 */ /* 0x0003e20000100800 */
[----:B------:R-:W-:-:S02]  /*12e0*/  LEA.HI.X.SX32 R248, R248, R30, 0x1, P2 ;  /* 0x0000001ef8f87211 */ /* 0x000fc400010f0eff */
[-C--:B0-----:R-:W-:Y:S02]  /*12f0*/  IADD3 R33, P6, R41, R3.reuse, RZ ;  /* 0x0000000329217210 */ /* 0x081fe40007fde0ff */
[-C--:B------:R-:W-:Y:S02]  /*1300*/  LEA.HI.X.SX32 R252, R252, R30.reuse, 0x1, P4 ;  /* 0x0000001efcfc7211 */ /* 0x080fe400020f0eff */
[-C--:B------:R-:W-:Y:S01]  /*1310*/  IADD3 R45, P4, R43, R3.reuse, RZ ;  /* 0x000000032b2d7210 */ /* 0x080fe20007f9e0ff */
[----:B------:R-:W-:Y:S01]  /*1320*/  STL [R1+0x10], R33 ;  /* 0x0000102101007387 */ /* 0x000fe20000100800 */
[-C--:B------:R-:W-:Y:S02]  /*1330*/  IADD3 R197, P3, R196, R3.reuse, RZ ;  /* 0x00000003c4c57210 */ /* 0x080fe40007f7e0ff */
[----:B-1----:R-:W-:Y:S02]  /*1340*/  IADD3 R44, P2, R42, R3, RZ ;  /* 0x000000032a2c7210 */ /* 0x002fe40007f5e0ff */
[----:B------:R-:W-:-:S02]  /*1350*/  LEA.HI.X.SX32 R196, R196, R30, 0x1, P3 ;  /* 0x0000001ec4c47211 */ /* 0x000fc400018f0eff */
[CC--:B------:R-:W-:Y:S01]  /*1360*/  IADD3 R221, P3, R220.reuse, R3.reuse, RZ ;  /* 0x00000003dcdd7210 */ /* 0x0c0fe20007f7e0ff */
[----:B------:R0:W-:Y:S01]  /*1370*/  STL [R1+0x18], R44 ;  /* 0x0000182c01007387 */ /* 0x0001e20000100800 */
[C---:B------:R-:W-:Y:S02]  /*1380*/  LOP3.LUT P0, RZ, R35.reuse, 0x1, RZ, 0xc0, !PT ;  /* 0x0000000123ff7812 */ /* 0x040fe4000780c0ff */
[-C--:B------:R-:W-:Y:S01]  /*1390*/  LEA.HI.X.SX32 R220, R220, R30.reuse, 0x1, P3 ;  /* 0x0000001edcdc7211 */ /* 0x080fe200018f0eff */
[----:B------:R-:W-:Y:S01]  /*13a0*/  STL [R1+0x20], R45 ;  /* 0x0000202d01007387 */ /* 0x000fe20000100800 */
[C---:B------:R-:W-:Y:S02]  /*13b0*/  IADD3 R231, P3, R230.reuse, R3, RZ ;  /* 0x00000003e6e77210 */ /* 0x040fe40007f7e0ff */
[----:B------:R-:W-:Y:S01]  /*13c0*/  LOP3.LUT P1, RZ, R35, 0x2, RZ, 0xc0, !PT ;  /* 0x0000000223ff7812 */ /* 0x000fe2000782c0ff */
[----:B------:R-:W-:Y:S01]  /*13d0*/  IMAD.MOV.U32 R35, RZ, RZ, -0x800000 ;  /* 0xff800000ff237424 */ /* 0x000fe200078e00ff */
[----:B------:R-:W-:-:S02]  /*13e0*/  LEA.HI.X.SX32 R230, R230, R30, 0x1, P3 ;  /* 0x0000001ee6e67211 */ /* 0x000fc400018f0eff */
[-C--:B0-----:R-:W-:Y:S02]  /*13f0*/  LEA.HI.X.SX32 R44, R40, R30.reuse, 0x1, P5 ;  /* 0x0000001e282c7211 */ /* 0x081fe400028f0eff */
[-C--:B------:R-:W-:Y:S02]  /*1400*/  LEA.HI.X.SX32 R40, R41, R30.reuse, 0x1, P6 ;  /* 0x0000001e29287211 */ /* 0x080fe400030f0eff */
[----:B------:R-:W-:Y:S01]  /*1410*/  LEA.HI.X.SX32 R41, R42, R30, 0x1, P2 ;  /* 0x0000001e2a297211 */ /* 0x000fe200010f0eff */
[----:B------:R-:W-:Y:S01]  /*1420*/  STL [R1+0x4], R44 ;  /* 0x0000042c01007387 */ /* 0x000fe20000100800 */
[----:B------:R-:W-:-:S03]  /*1430*/  IADD3 R241, P3, R240, R3, RZ ;  /* 0x00000003f0f17210 */ /* 0x000fc60007f7e0ff */
[----:B------:R0:W-:Y:S01]  /*1440*/  STL [R1+0xc], R40 ;  /* 0x00000c2801007387 */ /* 0x0001e20000100800 */
[-C--:B------:R-:W-:Y:S02]  /*1450*/  LEA.HI.X.SX32 R240, R240, R30.reuse, 0x1, P3 ;  /* 0x0000001ef0f07211 */ /* 0x080fe400018f0eff */
[C---:B------:R-:W-:Y:S01]  /*1460*/  IADD3 R251, P3, R250.reuse, R3, RZ ;  /* 0x00000003fafb7210 */ /* 0x040fe20007f7e0ff */
[----:B------:R1:W-:Y:S03]  /*1470*/  STL [R1+0x14], R41 ;  /* 0x0000142901007387 */ /* 0x0003e60000100800 */
[----:B------:R-:W-:Y:S02]  /*1480*/  LEA.HI.X.SX32 R250, R250, R30, 0x1, P3 ;  /* 0x0000001efafa7211 */ /* 0x000fe400018f0eff */
[----:B------:R-:W-:Y:S02]  /*1490*/  IADD3 R33, P3, R3, R188, RZ ;  /* 0x000000bc03217210 */ /* 0x000fe40007f7e0ff */
[----:B0-----:R-:W-:-:S02]  /*14a0*/  LEA.HI.X.SX32 R40, R43, R30, 0x1, P4 ;  /* 0x0000001e2b287211 */ /* 0x001fc400020f0eff */
[----:B------:R-:W-:-:S03]  /*14b0*/  LEA.HI.X.SX32 R188, R188, R30, 0x1, P3 ;  /* 0x0000001ebcbc7211 */ /* 0x000fc600018f0eff */
[----:B------:R1:W-:Y:S06]  /*14c0*/  STL [R1+0x1c], R40 ;  /* 0x00001c2801007387 */ /* 0x0003ec0000100800 */
.L_x_1:
[----:B------:R-:W-:Y:S02]  /*14d0*/  SHF.R.S32.HI R79, RZ, 0x1f, R0 ;  /* 0x0000001fff4f7819 */ /* 0x000fe40000011400 */
[C---:B------:R-:W-:Y:S02]  /*14e0*/  IADD3 R44, P2, R0.reuse, R4, RZ ;  /* 0x00000004002c7210 */ /* 0x040fe40007f5e0ff */
[C---:B------:R-:W-:Y:S01]  /*14f0*/  IADD3 R42, P3, R0.reuse, R5, RZ ;  /* 0x00000005002a7210 */ /* 0x040fe20007f7e0ff */
[----:B------:R-:W0:Y:S02]  /*1500*/  S2R R87, SR_TID.X ;  /* 0x0000000000577919 */ /* 0x000e240000002100 */
[C---:B------:R-:W-:Y:S01]  /*1510*/  IMAD.X R45, R79.reuse, 0x1, R7, P2 ;  /* 0x000000014f2d7824 */ /* 0x040fe200010e0607 */
[C---:B-1----:R-:W-:Y:S01]  /*1520*/  IADD3 R40, P2, R0.reuse, R10, RZ ;  /* 0x0000000a00287210 */ /* 0x042fe20007f5e0ff */
[C---:B------:R-:W-:Y:S01]  /*1530*/  IMAD.X R43, R79.reuse, 0x1, R8, P3 ;  /* 0x000000014f2b7824 */ /* 0x040fe200018e0608 */
[----:B------:R-:W2:Y:S03]  /*1540*/  LDL R212, [R1] ;  /* 0x0000000001d47983 */ /* 0x000ea60000100800 */
[----:B------:R-:W-:Y:S01]  /*1550*/  IMAD.X R41, R79, 0x1, R11, P2 ;  /* 0x000000014f297824 */ /* 0x000fe200010e060b */
[----:B------:R1:W3:Y:S04]  /*1560*/  LDG.E.U8 R48, desc[UR10][R44.64] ;  /* 0x0000000a2c307981 */ /* 0x0002e8000c1e1100 */
[----:B------:R4:W5:Y:S04]  /*1570*/  LDG.E.U8 R49, desc[UR10][R42.64] ;  /* 0x0000000a2a317981 */ /* 0x000968000c1e1100 */
[----:B------:R4:W2:Y:S01]  /*1580*/  LDG.E.U8 R50, desc[UR10][R40.64] ;  /* 0x0000000a28327981 */ /* 0x0008a2000c1e1100 */
[----:B-1----:R-:W-:-:S03]  /*1590*/  IADD3 R44, P3, R0, R12, RZ ;  /* 0x0000000c002c7210 */ /* 0x002fc60007f7e0ff */
[----:B------:R-:W5:Y:S01]  /*15a0*/  LDL R214, [R1+0x4] ;  /* 0x0000040001d67983 */ /* 0x000f620000100800 */
[C---:B----4-:R-:W-:Y:S01]  /*15b0*/  IADD3 R42, P2, R0.reuse, R13, RZ ;  /* 0x0000000d002a7210 */ /* 0x050fe20007f5e0ff */
[C---:B------:R-:W-:Y:S02]  /*15c0*/  IMAD.X R45, R79.reuse, 0x1, R15, P3 ;  /* 0x000000014f2d7824 */ /* 0x040fe400018e060f */
[----:B------:R-:W4:Y:S01]  /*15d0*/  LDL R215, [R1+0xc] ;  /* 0x00000c0001d77983 */ /* 0x000f220000100800 */
[----:B------:R-:W-:Y:S01]  /*15e0*/  IADD3 R40, P3, R0, R14, RZ ;  /* 0x0000000e00287210 */ /* 0x000fe20007f7e0ff */
[C---:B------:R-:W-:Y:S02]  /*15f0*/  IMAD.X R43, R79.reuse, 0x1, R16, P2 ;  /* 0x000000014f2b7824 */ /* 0x040fe400010e0610 */
[----:B------:R1:W4:Y:S02]  /*1600*/  LDG.E.U8 R51, desc[UR10][R44.64] ;  /* 0x0000000a2c337981 */ /* 0x000324000c1e1100 */
[----:B------:R-:W-:-:S02]  /*1610*/  IMAD.X R41, R79, 0x1, R17, P3 ;  /* 0x000000014f297824 */ /* 0x000fc400018e0611 */
[----:B------:R0:W5:Y:S04]  /*1620*/  LDG.E.U8 R52, desc[UR10][R42.64] ;  /* 0x0000000a2a347981 */ /* 0x000168000c1e1100 */
[----:B------:R0:W4:Y:S01]  /*1630*/  LDG.E.U8 R53, desc[UR10][R40.64] ;  /* 0x0000000a28357981 */ /* 0x000122000c1e1100 */
[----:B-1----:R-:W-:-:S03]  /*1640*/  IADD3 R44, P2, R0, R18, RZ ;  /* 0x00000012002c7210 */ /* 0x002fc60007f5e0ff */
[----:B------:R-:W4:Y:S01]  /*1650*/  LDL R216, [R1+0x14] ;  /* 0x0000140001d87983 */ /* 0x000f220000100800 */
[C---:B0-----:R-:W-:Y:S01]  /*1660*/  IADD3 R42, P3, R0.reuse, R6, RZ ;  /* 0x00000006002a7210 */ /* 0x041fe20007f7e0ff */
[C---:B------:R-:W-:Y:S02]  /*1670*/  IMAD.X R45, R79.reuse, 0x1, R21, P2 ;  /* 0x000000014f2d7824 */ /* 0x040fe400010e0615 */
[----:B------:R-:W4:Y:S01]  /*1680*/  LDL R219, [R1+0x20] ;  /* 0x0000200001db7983 */ /* 0x000f220000100800 */
[----:B------:R-:W-:Y:S01]  /*1690*/  IADD3 R40, P2, R0, R19, RZ ;  /* 0x0000001300287210 */ /* 0x000fe20007f5e0ff */
[C---:B------:R-:W-:Y:S02]  /*16a0*/  IMAD.X R43, R79.reuse, 0x1, R9, P3 ;  /* 0x000000014f2b7824 */ /* 0x040fe400018e0609 */
[----:B------:R0:W4:Y:S02]  /*16b0*/  LDG.E.U8 R54, desc[UR10][R44.64] ;  /* 0x0000000a2c367981 */ /* 0x000124000c1e1100 */
[----:B------:R-:W-:-:S02]  /*16c0*/  IMAD.X R41, R79, 0x1, R22, P2 ;  /* 0x000000014f297824 */ /* 0x000fc400010e0616 */
[----:B------:R1:W4:Y:S04]  /*16d0*/  LDG.E.U8 R55, desc[UR10][R42.64] ;  /* 0x0000000a2a377981 */ /* 0x000328000c1e1100 */
[----:B------:R1:W4:Y:S01]  /*16e0*/  LDG.E.U8 R56, desc[UR10][R40.64] ;  /* 0x0000000a28387981 */ /* 0x000322000c1e1100 */
[----:B0-----:R-:W-:-:S03]  /*16f0*/  IADD3 R44, P3, R0, R20, RZ ;  /* 0x00000014002c7210 */ /* 0x001fc60007f7e0ff */
[----:B------:R-:W4:Y:S01]  /*1700*/  LDL R218, [R1+0x1c] ;  /* 0x00001c0001da7983 */ /* 0x000f220000100800 */
[C---:B-1----:R-:W-:Y:S01]  /*1710*/  IADD3 R42, P2, R0.reuse, R24, RZ ;  /* 0x00000018002a7210 */ /* 0x042fe20007f5e0ff */
[----:B------:R-:W-:Y:S01]  /*1720*/  IMAD.X R45, R79, 0x1, R23, P3 ;  /* 0x000000014f2d7824 */ /* 0x000fe200018e0617 */
[----:B------:R-:W-:-:S03]  /*1730*/  IADD3 R40, P3, R0, R25, RZ ;  /* 0x0000001900287210 */ /* 0x000fc60007f7e0ff */
[C---:B------:R-:W-:Y:S01]  /*1740*/  IMAD.X R43, R79.reuse, 0x1, R27, P2 ;  /* 0x000000014f2b7824 */ /* 0x040fe200010e061b */
[----:B------:R0:W4:Y:S01]  /*1750*/  LDG.E.U8 R57, desc[UR10][R44.64] ;  /* 0x0000000a2c397981 */ /* 0x000122000c1e1100 */
[----:B------:R-:W-:-:S03]  /*1760*/  IMAD.X R41, R79, 0x1, R28, P3 ;  /* 0x000000014f297824 */ /* 0x000fc600018e061c */
[----:B------:R1:W4:Y:S04]  /*1770*/  LDG.E.U8 R58, desc[UR10][R42.64] ;  /* 0x0000000a2a3a7981 */ /* 0x000328000c1e1100 */
[----:B------:R1:W4:Y:S01]  /*1780*/  LDG.E.U8 R59, desc[UR10][R40.64] ;  /* 0x0000000a283b7981 */ /* 0x000322000c1e1100 */
[C---:B0-----:R-:W-:Y:S02]  /*1790*/  IADD3 R44, P2, R0.reuse, R26, RZ ;  /* 0x0000001a002c7210 */ /* 0x041fe40007f5e0ff */
[----:B-1----:R-:W-:-:S03]  /*17a0*/  IADD3 R42, P3, R0, R39, RZ ;  /* 0x00000027002a7210 */ /* 0x002fc60007f7e0ff */
[C---:B------:R-:W-:Y:S01]  /*17b0*/  IMAD.X R45, R79.reuse, 0x1, R29, P2 ;  /* 0x000000014f2d7824 */ /* 0x040fe200010e061d */
[----:B------:R-:W-:Y:S01]  /*17c0*/  IADD3 R40, P2, R0, R145, RZ ;  /* 0x0000009100287210 */ /* 0x000fe20007f5e0ff */
[----:B------:R-:W-:-:S03]  /*17d0*/  IMAD.X R43, R79, 0x1, R38, P3 ;  /* 0x000000014f2b7824 */ /* 0x000fc600018e0626 */
        /* <DEDUP_REMOVED lines=34> */
[C---:B------:R-:W-:Y:S02]  /*1a00*/  IADD3 R46, P2, R0.reuse, R163, RZ ;  /* 0x000000a3002e7210 */ /* 0x040fe40007f5e0ff */
[C---:B------:R-:W-:Y:S01]  /*1a10*/  IADD3 R40, P4, R0.reuse, R185, RZ ;  /* 0x000000b900287210 */ /* 0x040fe20007f9e0ff */
[C---:B------:R-:W-:Y:S01]  /*1a20*/  IMAD.X R43, R79.reuse, 0x1, R174, P3 ;  /* 0x000000014f2b7824 */ /* 0x040fe200018e06ae */
[----:B------:R0:W4:Y:S01]  /*1a30*/  LDG.E.U8 R78, desc[UR10][R44.64] ;  /* 0x0000000a2c4e7981 */ /* 0x000122000c1e1100 */
[C---:B------:R-:W-:Y:S02]  /*1a40*/  IMAD.X R47, R79.reuse, 0x1, R162, P2 ;  /* 0x000000014f2f7824 */ /* 0x040fe400010e06a2 */
[----:B------:R-:W-:Y:S01]  /*1a50*/  IMAD.X R41, R79, 0x1, R184, P4 ;  /* 0x000000014f297824 */ /* 0x000fe200020e06b8 */
[----:B------:R1:W4:Y:S04]  /*1a60*/  LDG.E.U8 R80, desc[UR10][R42.64] ;  /* 0x0000000a2a507981 */ /* 0x000328000c1e1100 */
[----:B------:R1:W4:Y:S01]  /*1a70*/  LDG.E.U8 R81, desc[UR10][R40.64] ;  /* 0x0000000a28517981 */ /* 0x000322000c1e1100 */
[----:B0-----:R-:W-:-:S03]  /*1a80*/  IADD3 R44, P3, R0, R167, RZ ;  /* 0x000000a7002c7210 */ /* 0x001fc60007f7e0ff */
[----:B------:R0:W4:Y:S01]  /*1a90*/  LDG.E.U8 R71, desc[UR10][R46.64] ;  /* 0x0000000a2e477981 */ /* 0x000122000c1e1100 */
[C---:B-1----:R-:W-:Y:S01]  /*1aa0*/  IADD3 R42, P2, R0.reuse, R171, RZ ;  /* 0x000000ab002a7210 */ /* 0x042fe20007f5e0ff */
[----:B------:R-:W-:Y:S01]  /*1ab0*/  IMAD.X R45, R79, 0x1, R166, P3 ;  /* 0x000000014f2d7824 */ /* 0x000fe200018e06a6 */
[----:B------:R-:W-:-:S03]  /*1ac0*/  IADD3 R40, P4, R0, R183, RZ ;  /* 0x000000b700287210 */ /* 0x000fc60007f9e0ff */
[C---:B------:R-:W-:Y:S01]  /*1ad0*/  IMAD.X R43, R79.reuse, 0x1, R170, P2 ;  /* 0x000000014f2b7824 */ /* 0x040fe200010e06aa */
[----:B------:R-:W4:Y:S01]  /*1ae0*/  LDG.E.U8 R77, desc[UR10][R44.64] ;  /* 0x0000000a2c4d7981 */ /* 0x000f22000c1e1100 */
[----:B0-----:R-:W-:Y:S01]  /*1af0*/  IADD3 R46, P3, R0, R187, RZ ;  /* 0x000000bb002e7210 */ /* 0x001fe20007f7e0ff */
[----:B------:R-:W-:-:S04]  /*1b00*/  IMAD.X R41, R79, 0x1, R181, P4 ;  /* 0x000000014f297824 */ /* 0x000fc800020e06b5 */
[----:B------:R-:W-:Y:S01]  /*1b10*/  IMAD.X R47, R79, 0x1, R186, P3 ;  /* 0x000000014f2f7824 */ /* 0x000fe200018e06ba */
[----:B------:R0:W4:Y:S04]  /*1b20*/  LDG.E.U8 R84, desc[UR10][R40.64] ;  /* 0x0000000a28547981 */ /* 0x000128000c1e1100 */
[----:B------:R1:W4:Y:S04]  /*1b30*/  LDG.E.U8 R79, desc[UR10][R42.64] ;  /* 0x0000000a2a4f7981 */ /* 0x000328000c1e1100 */
[----:B------:R-:W4:Y:S01]  /*1b40*/  LDG.E.U8 R85, desc[UR10][R46.64] ;  /* 0x0000000a2e557981 */ /* 0x000f22000c1e1100 */
[----:B0-----:R-:W-:-:S05]  /*1b50*/  IMAD.SHL.U32 R41, R87, 0x10, RZ ;  /* 0x0000001057297824 */ /* 0x001fca00078e00ff */
[----:B------:R-:W-:Y:S02]  /*1b60*/  LOP3.LUT R176, R41, 0x100, RZ, 0xc0, !PT ;  /* 0x0000010029b07812 */ /* 0x000fe400078ec0ff */
[C---:B------:R-:W-:Y:S01]  /*1b70*/  LOP3.LUT R41, R87.reuse, 0x7f, RZ, 0xc0, !PT ;  /* 0x0000007f57297812 */ /* 0x040fe200078ec0ff */
[----:B------:R-:W-:Y:S01]  /*1b80*/  BAR.SYNC.DEFER_BLOCKING 0x0 ;  /* 0x0000000000007b1d */ /* 0x000fe20000010000 */
[--C-:B------:R-:W-:Y:S02]  /*1b90*/  SHF.R.S32.HI R86, RZ, 0x1, R87.reuse ;  /* 0x00000001ff567819 */ /* 0x100fe40000011457 */
[----:B------:R-:W-:Y:S01]  /*1ba0*/  SHF.R.S32.HI R83, RZ, 0x2, R87 ;  /* 0x00000002ff537819 */ /* 0x000fe20000011457 */
[----:B------:R-:W-:Y:S01]  /*1bb0*/  IMAD.SHL.U32 R44, R87, 0x40, RZ ;  /* 0x00000040572c7824 */ /* 0x000fe200078e00ff */
[----:B------:R-:W-:Y:S02]  /*1bc0*/  SGXT R45, R86, 0x1 ;  /* 0x00000001562d781a */ /* 0x000fe40000000200 */
[----:B------:R-:W-:Y:S01]  /*1bd0*/  SGXT R83, R83, 0x1 ;  /* 0x000000015353781a */ /* 0x000fe20000000200 */
[C---:B------:R-:W-:Y:S01]  /*1be0*/  IMAD.SHL.U32 R82, R87.reuse, 0x20, RZ ;  /* 0x0000002057527824 */ /* 0x040fe200078e00ff */
[----:B------:R-:W-:-:S02]  /*1bf0*/  LOP3.LUT R40, R87, 0x8, RZ, 0xc0, !PT ;  /* 0x0000000857287812 */ /* 0x000fc400078ec0ff */
[----:B-1----:R-:W-:Y:S02]  /*1c00*/  SHF.R.S32.HI R42, RZ, 0x3, R87 ;  /* 0x00000003ff2a7819 */ /* 0x002fe40000011457 */
[----:B------:R-:W-:Y:S02]  /*1c10*/  LOP3.LUT R44, R44, 0x40, RZ, 0xc0, !PT ;  /* 0x000000402c2c7812 */ /* 0x000fe400078ec0ff */
[----:B------:R-:W-:Y:S02]  /*1c20*/  LOP3.LUT R45, R45, 0x120, RZ, 0xc0, !PT ;  /* 0x000001202d2d7812 */ /* 0x000fe400078ec0ff */
[----:B------:R-:W-:Y:S01]  /*1c30*/  LOP3.LUT R83, R83, 0x90, RZ, 0xc0, !PT ;  /* 0x0000009053537812 */ /* 0x000fe200078ec0ff */
[----:B------:R-:W-:Y:S01]  /*1c40*/  IMAD.SHL.U32 R40, R40, 0x2, RZ ;  /* 0x0000000228287824 */ /* 0x000fe200078e00ff */
[----:B------:R-:W-:Y:S01]  /*1c50*/  LOP3.LUT R43, R87, 0x4, RZ, 0xc0, !PT ;  /* 0x00000004572b7812 */ /* 0x000fe200078ec0ff */
[----:B------:R-:W-:Y:S01]  /*1c60*/  VIADD R44, R44, UR6 ;  /* 0x000000062c2c7c36 */ /* 0x000fe20008000000 */
[----:B------:R-:W-:-:S02]  /*1c70*/  SGXT R42, R42, 0x1 ;  /* 0x000000012a2a781a */ /* 0x000fc40000000200 */
[----:B------:R-:W-:Y:S02]  /*1c80*/  LOP3.LUT R45, R45, 0x30, R87, 0x78, !PT ;  /* 0x000000302d2d7812 */ /* 0x000fe400078e7857 */
[----:B------:R-:W-:Y:S01]  /*1c90*/  LOP3.LUT R83, R83, 0x60, R82, 0xf8, !PT ;  /* 0x0000006053537812 */ /* 0x000fe200078ef852 */
[----:B------:R-:W-:Y:S01]  /*1ca0*/  IMAD R43, R43, 0x80, R44 ;  /* 0x000000802b2b7824 */ /* 0x000fe200078e022c */
[----:B------:R-:W-:Y:S02]  /*1cb0*/  LOP3.LUT R42, R45, 0x90, R42, 0x78, !PT ;  /* 0x000000902d2a7812 */ /* 0x000fe400078e782a */
[----:B------:R-:W-:-:S03]  /*1cc0*/  LOP3.LUT R83, R83, R40, RZ, 0x3c, !PT ;  /* 0x0000002853537212 */ /* 0x000fc600078e3cff */
[----:B------:R-:W-:Y:S01]  /*1cd0*/  IMAD.IADD R86, R42, 0x1, R43 ;  /* 0x000000012a567824 */ /* 0x000fe200078e022b */
[----:B------:R-:W-:Y:S01]  /*1ce0*/  IADD3 R176, R83, UR6, R176 ;  /* 0x0000000653b07c10 */ /* 0x000fe2000fffe0b0 */
[----:B---3--:R-:W-:Y:S04]  /*1cf0*/  STS.U8 [R41+UR6], R48 ;  /* 0x0000003029007988 */ /* 0x008fe80008000006 */
[----:B--2---:R0:W-:Y:S02]  /*1d00*/  STS.U8 [R41+UR6+0x100], R50 ;  /* 0x0001003229007988 */ /* 0x0041e40008000006 */
[----:B0-----:R-:W-:Y:S02]  /*1d10*/  LOP3.LUT R50, R41, 0x10, RZ, 0x3c, !PT ;  /* 0x0000001029327812 */ /* 0x001fe400078e3cff */
[----:B-----5:R-:W-:Y:S04]  /*1d20*/  STS.U8 [R41+UR6+0x200], R52 ;  /* 0x0002003429007988 */ /* 0x020fe80008000006 */
[----:B----4-:R-:W-:Y:S04]  /*1d30*/  STS.U8 [R41+UR6+0x300], R54 ;  /* 0x0003003629007988 */ /* 0x010fe80008000006 */
[----:B------:R-:W-:Y:S04]  /*1d40*/  STS.U8 [R41+UR6+0x400], R56 ;  /* 0x0004003829007988 */ /* 0x000fe80008000006 */
        /* <DEDUP_REMOVED lines=26> */
[----:B------:R-:W-:Y:S01]  /*1ef0*/  STS.U8 [R50+UR6+0xf80], R85 ;  /* 0x000f805532007988 */ /* 0x000fe20008000006 */
[----:B------:R-:W-:Y:S06]  /*1f00*/  BAR.SYNC.DEFER_BLOCKING 0x0 ;  /* 0x0000000000007b1d */ /* 0x000fec0000010000 */
[----:B------:R-:W0:Y:S04]  /*1f10*/  LDSM.16.M88.4 R40, [R176+0x200] ;  /* 0x00020000b028783b */ /* 0x000e280000000200 */
[----:B------:R-:W1:Y:S04]  /*1f20*/  LDSM.16.MT88.4 R44, [R86+0x1000] ;  /* 0x00100000562c783b */ /* 0x000e680000004200 */
[----:B------:R-:W2:Y:S04]  /*1f30*/  LDSM.16.MT88.4 R120, [R86+0x1400] ;  /* 0x001400005678783b */ /* 0x000ea80000004200 */
[----:B------:R-:W3:Y:S04]  /*1f40*/  LDSM.16.M88.4 R80, [R176+0x400] ;  /* 0x00040000b050783b */ /* 0x000ee80000000200 */
[----:B------:R-:W4:Y:S04]  /*1f50*/  LDSM.16.M88.4 R104, [R176+0x600] ;  /* 0x00060000b068783b */ /* 0x000f280000000200 */
[----:B------:R-:W5:Y:S04]  /*1f60*/  LDSM.16.M88.4 R100, [R176+0x800] ;  /* 0x00080000b064783b */ /* 0x000f680000000200 */
[----:B------:R-:W5:Y:S04]  /*1f70*/  LDSM.16.M88.4 R92, [R176+0xa00] ;  /* 0x000a0000b05c783b */ /* 0x000f680000000200 */
[----:B------:R-:W5:Y:S01]  /*1f80*/  LDSM.16.M88.4 R60, [R176] ;  /* 0x00000000b03c783b */ /* 0x000f620000000200 */
[----:B0-----:R-:W-:-:S02]  /*1f90*/  F2FP.F16.E4M3.UNPACK_B R132, R42 ;  /* 0x0000002aff84723e */ /* 0x001fc400020006ff */
[----:B------:R-:W-:Y:S01]  /*1fa0*/  F2FP.F16.E4M3.UNPACK_B R133, R43 ;  /* 0x0000002bff85723e */ /* 0x000fe200020006ff */
[----:B-1----:R-:W-:Y:S01]  /*1fb0*/  IMAD.MOV.U32 R52, RZ, RZ, R44 ;  /* 0x000000ffff347224 */ /* 0x002fe200078e002c */
[----:B------:R-:W-:Y:S01]  /*1fc0*/  F2FP.F16.E4M3.UNPACK_B R76, R40 ;  /* 0x00000028ff4c723e */ /* 0x000fe200020006ff */
[----:B------:R-:W-:Y:S01]  /*1fd0*/  IMAD.MOV.U32 R53, RZ, RZ, R46 ;  /* 0x000000ffff357224 */ /* 0x000fe200078e002e */
[----:B------:R-:W-:Y:S01]  /*1fe0*/  F2FP.F16.E4M3.UNPACK_B R77, R41 ;  /* 0x00000029ff4d723e */ /* 0x000fe200020006ff */
[----:B--2---:R-:W-:Y:S02]  /*1ff0*/  IMAD.MOV.U32 R54, RZ, RZ, R120 ;  /* 0x000000ffff367224 */ /* 0x004fe400078e0078 */
[----:B------:R-:W-:Y:S02]  /*2000*/  IMAD.MOV.U32 R55, RZ, RZ, R122 ;  /* 0x000000ffff377224 */ /* 0x000fe400078e007a */
[----:B------:R-:W-:Y:S01]  /*2010*/  IMAD.MOV.U32 R48, RZ, RZ, R44 ;  /* 0x000000ffff307224 */ /* 0x000fe200078e002c */
[----:B---3--:R-:W-:Y:S01]  /*2020*/  F2FP.F16.E4M3.UNPACK_B R56, R80 ;  /* 0x00000050ff38723e */ /* 0x008fe200020006ff */
[----:B------:R-:W-:Y:S01]  /*2030*/  IMAD.MOV.U32 R49, RZ, RZ, R46 ;  /* 0x000000ffff317224 */ /* 0x000fe200078e002e */
[----:B------:R-:W-:Y:S01]  /*2040*/  F2FP.F16.E4M3.UNPACK_B R57, R81 ;  /* 0x00000051ff39723e */ /* 0x000fe200020006ff */
[----:B------:R-:W-:Y:S01]  /*2050*/  IMAD.MOV.U32 R50, RZ, RZ, R120 ;  /* 0x000000ffff327224 */ /* 0x000fe200078e0078 */
[----:B----4-:R-:W-:Y:S01]  /*2060*/  F2FP.F16.E4M3.UNPACK_B R128, R104 ;  /* 0x00000068ff80723e */ /* 0x010fe200020006ff */
[----:B------:R-:W-:Y:S01]  /*2070*/  IMAD.MOV.U32 R51, RZ, RZ, R122 ;  /* 0x000000ffff337224 */ /* 0x000fe200078e007a */
[----:B------:R-:W-:-:S02]  /*2080*/  F2FP.F16.E4M3.UNPACK_B R129, R105 ;  /* 0x00000069ff81723e */ /* 0x000fc400020006ff */
[----:B-----5:R-:W-:Y:S02]  /*2090*/  F2FP.F16.E4M3.UNPACK_B R124, R100 ;  /* 0x00000064ff7c723e */ /* 0x020fe400020006ff */
[----:B------:R-:W-:Y:S01]  /*20a0*/  F2FP.F16.E4M3.UNPACK_B R125, R101 ;  /* 0x00000065ff7d723e */ /* 0x000fe200020006ff */
[----:B------:R-:W-:Y:S06]  /*20b0*/  HMMA.16816.F32 R132, R52, R132, RZ ;  /* 0x000000843484723c */ /* 0x000fec00000018ff */
[C---:B------:R-:W-:Y:S06]  /*20c0*/  HMMA.16816.F32 R76, R48.reuse, R76, RZ ;  /* 0x0000004c304c723c */ /* 0x040fec00000018ff */
[C---:B------:R-:W-:Y:S06]  /*20d0*/  HMMA.16816.F32 R52, R48.reuse, R56, RZ ;  /* 0x000000383034723c */ /* 0x040fec00000018ff */
[C---:B------:R-:W-:Y:S06]  /*20e0*/  HMMA.16816.F32 R128, R48.reuse, R128, RZ ;  /* 0x000000803080723c */ /* 0x040fec00000018ff */
[----:B------:R-:W-:Y:S01]  /*20f0*/  HMMA.16816.F32 R124, R48, R124, RZ ;  /* 0x0000007c307c723c */ /* 0x000fe200000018ff */
[----:B------:R-:W0:Y:S01]  /*2100*/  LDSM.16.M88.4 R48, [R176+0xc00] ;  /* 0x000c0000b030783b */ /* 0x000e220000000200 */
[----:B------:R-:W-:Y:S01]  /*2110*/  F2FP.F16.E4M3.UNPACK_B R84, R82 ;  /* 0x00000052ff54723e */ /* 0x000fe200020006ff */
[----:B------:R-:W-:Y:S01]  /*2120*/  IMAD.MOV.U32 R56, RZ, RZ, R44 ;  /* 0x000000ffff387224 */ /* 0x000fe200078e002c */
[----:B------:R-:W-:Y:S01]  /*2130*/  F2FP.F16.E4M3.UNPACK_B R85, R83 ;  /* 0x00000053ff55723e */ /* 0x000fe200020006ff */
[----:B------:R-:W-:Y:S01]  /*2140*/  IMAD.MOV.U32 R57, RZ, RZ, R46 ;  /* 0x000000ffff397224 */ /* 0x000fe200078e002e */
[----:B------:R-:W-:Y:S01]  /*2150*/  F2FP.F16.E4M3.UNPACK_B R64, R106 ;  /* 0x0000006aff40723e */ /* 0x000fe200020006ff */
[----:B------:R-:W-:Y:S01]  /*2160*/  IMAD.MOV.U32 R58, RZ, RZ, R120 ;  /* 0x000000ffff3a7224 */ /* 0x000fe200078e0078 */
[----:B------:R-:W-:Y:S01]  /*2170*/  F2FP.F16.E4M3.UNPACK_B R65, R107 ;  /* 0x0000006bff41723e */ /* 0x000fe200020006ff */
[----:B------:R-:W-:Y:S01]  /*2180*/  IMAD.MOV.U32 R59, RZ, RZ, R122 ;  /* 0x000000ffff3b7224 */ /* 0x000fe200078e007a */
[----:B------:R-:W-:-:S02]  /*2190*/  F2FP.F16.E4M3.UNPACK_B R108, R92 ;  /* 0x0000005cff6c723e */ /* 0x000fc400020006ff */
[----:B------:R-:W-:Y:S01]  /*21a0*/  F2FP.F16.E4M3.UNPACK_B R109, R93 ;  /* 0x0000005dff6d723e */ /* 0x000fe200020006ff */
[----:B------:R-:W-:Y:S01]  /*21b0*/  IMAD.MOV.U32 R68, RZ, RZ, R44 ;  /* 0x000000ffff447224 */ /* 0x000fe200078e002c */
[----:B------:R-:W-:Y:S01]  /*21c0*/  F2FP.F16.E4M3.UNPACK_B R116, R102 ;  /* 0x00000066ff74723e */ /* 0x000fe200020006ff */
[----:B------:R-:W-:Y:S01]  /*21d0*/  IMAD.MOV.U32 R69, RZ, RZ, R46 ;  /* 0x000000ffff457224 */ /* 0x000fe200078e002e */
[C---:B------:R-:W-:Y:S01]  /*21e0*/  HMMA.16816.F32 R84, R56.reuse, R84, RZ ;  /* 0x000000543854723c */ /* 0x040fe200000018ff */
[----:B------:R-:W-:Y:S01]  /*21f0*/  F2FP.F16.E4M3.UNPACK_B R117, R103 ;  /* 0x00000067ff75723e */ /* 0x000fe200020006ff */
[----:B------:R-:W-:Y:S01]  /*2200*/  IMAD.MOV.U32 R70, RZ, RZ, R120 ;  /* 0x000000ffff467224 */ /* 0x000fe200078e0078 */
[----:B------:R-:W-:Y:S01]  /*2210*/  F2FP.F16.E4M3.UNPACK_B R138, R94 ;  /* 0x0000005eff8a723e */ /* 0x000fe200020006ff */
[----:B------:R-:W-:Y:S02]  /*2220*/  IMAD.MOV.U32 R71, RZ, RZ, R122 ;  /* 0x000000ffff477224 */ /* 0x000fe400078e007a */
[C---:B------:R-:W-:Y:S01]  /*2230*/  HMMA.16816.F32 R64, R56.reuse, R64, RZ ;  /* 0x000000403840723c */ /* 0x040fe200000018ff */
[----:B------:R-:W-:Y:S01]  /*2240*/  F2FP.F16.E4M3.UNPACK_B R139, R95 ;  /* 0x0000005fff8b723e */ /* 0x000fe200020006ff */
[----:B------:R-:W-:Y:S01]  /*2250*/  IMAD.MOV.U32 R110, RZ, RZ, R120 ;  /* 0x000000ffff6e7224 */ /* 0x000fe200078e0078 */
[----:B------:R-:W-:Y:S01]  /*2260*/  F2FP.F16.E4M3.UNPACK_B R136, R60 ;  /* 0x0000003cff88723e */ /* 0x000fe200020006ff */
[----:B------:R-:W-:Y:S01]  /*2270*/  IMAD.MOV.U32 R111, RZ, RZ, R122 ;  /* 0x000000ffff6f7224 */ /* 0x000fe200078e007a */
[----:B------:R-:W-:Y:S01]  /*2280*/  F2FP.F16.E4M3.UNPACK_B R137, R61 ;  /* 0x0000003dff89723e */ /* 0x000fe200020006ff */
[----:B------:R-:W-:Y:S07]  /*2290*/  HMMA.16816.F32 R56, R56, R108, RZ ;  /* 0x0000006c3838723c */ /* 0x000fee00000018ff */
[----:B------:R-:W-:-:S02]  /*22a0*/  IMAD.MOV.U32 R108, RZ, RZ, R44 ;  /* 0x000000ffff6c7224 */ /* 0x000fc400078e002c */
[----:B------:R-:W-:Y:S01]  /*22b0*/  IMAD.MOV.U32 R109, RZ, RZ, R46 ;  /* 0x000000ffff6d7224 */ /* 0x000fe200078e002e */
[C---:B------:R-:W-:Y:S01]  /*22c0*/  HMMA.16816.F32 R116, R68.reuse, R116, RZ ;  /* 0x000000744474723c */ /* 0x040fe200000018ff */
[----:B------:R-:W-:Y:S01]  /*22d0*/  IMAD.MOV.U32 R140, RZ, RZ, R44 ;  /* 0x000000ffff8c7224 */ /* 0x000fe200078e002c */
[----:B------:R-:W-:Y:S01]  /*22e0*/  F2FP.F16.E4M3.UNPACK_B R40, R40.H1 ;  /* 0x00000028ff28723e */ /* 0x000fe200030006ff */
[----:B------:R-:W-:Y:S01]  /*22f0*/  IMAD.MOV.U32 R141, RZ, RZ, R46 ;  /* 0x000000ffff8d7224 */ /* 0x000fe200078e002e */
[----:B0-----:R-:W-:Y:S01]  /*2300*/  F2FP.F16.E4M3.UNPACK_B R172, R48 ;  /* 0x00000030ffac723e */ /* 0x001fe200020006ff */
[----:B------:R-:W-:Y:S01]  /*2310*/  IMAD.MOV.U32 R142, RZ, RZ, R120 ;  /* 0x000000ffff8e7224 */ /* 0x000fe200078e0078 */
[----:B------:R-:W-:Y:S01]  /*2320*/  HMMA.16816.F32 R68, R68, R138, RZ ;  /* 0x0000008a4444723c */ /* 0x000fe200000018ff */
[----:B------:R-:W-:Y:S01]  /*2330*/  F2FP.F16.E4M3.UNPACK_B R173, R49 ;  /* 0x00000031ffad723e */ /* 0x000fe200020006ff */
[----:B------:R-:W-:Y:S01]  /*2340*/  IMAD.MOV.U32 R143, RZ, RZ, R122 ;  /* 0x000000ffff8f7224 */ /* 0x000fe200078e007a */
[----:B------:R-:W-:-:S03]  /*2350*/  F2FP.F16.E4M3.UNPACK_B R41, R41.H1 ;  /* 0x00000029ff29723e */ /* 0x000fc600030006ff */
[----:B------:R-:W-:Y:S01]  /*2360*/  HMMA.16816.F32 R108, R108, R136, RZ ;  /* 0x000000886c6c723c */ /* 0x000fe200000018ff */
[----:B------:R-:W-:Y:S02]  /*2370*/  IMAD.MOV.U32 R138, RZ, RZ, R121 ;  /* 0x000000ffff8a7224 */ /* 0x000fe400078e0079 */
[----:B------:R-:W-:-:S04]  /*2380*/  IMAD.MOV.U32 R139, RZ, RZ, R123 ;  /* 0x000000ffff8b7224 */ /* 0x000fc800078e007b */
[----:B------:R-:W-:Y:S02]  /*2390*/  IMAD.MOV.U32 R136, RZ, RZ, R45 ;  /* 0x000000ffff887224 */ /* 0x000fe400078e002d */
[----:B------:R-:W-:Y:S01]  /*23a0*/  IMAD.MOV.U32 R137, RZ, RZ, R47 ;  /* 0x000000ffff897224 */ /* 0x000fe200078e002f */
[----:B------:R-:W-:Y:S06]  /*23b0*/  HMMA.16816.F32 R140, R140, R172, RZ ;  /* 0x000000ac8c8c723c */ /* 0x000fec00000018ff */
[----:B------:R-:W-:Y:S01]  /*23c0*/  HMMA.16816.F32 R76, R136, R40, R76 ;  /* 0x00000028884c723c */ /* 0x000fe2000000184c */
[----:B------:R-:W-:Y:S01]  /*23d0*/  F2FP.F16.E4M3.UNPACK_B R172, R42.H1 ;  /* 0x0000002affac723e */ /* 0x000fe200030006ff */
[----:B------:R-:W-:Y:S01]  /*23e0*/  IMAD.MOV.U32 R42, RZ, RZ, R121 ;  /* 0x000000ffff2a7224 */ /* 0x000fe200078e0079 */
[----:B------:R-:W-:Y:S01]  /*23f0*/  F2FP.F16.E4M3.UNPACK_B R173, R43.H1 ;  /* 0x0000002bffad723e */ /* 0x000fe200030006ff */
[----:B------:R-:W-:-:S03]  /*2400*/  IMAD.MOV.U32 R43, RZ, RZ, R123 ;  /* 0x000000ffff2b7224 */ /* 0x000fc600078e007b */
[----:B------:R-:W-:Y:S02]  /*2410*/  IMAD.MOV.U32 R40, RZ, RZ, R45 ;  /* 0x000000ffff287224 */ /* 0x000fe400078e002d */
[----:B------:R-:W-:-:S07]  /*2420*/  IMAD.MOV.U32 R41, RZ, RZ, R47 ;  /* 0x000000ffff297224 */ /* 0x000fce00078e002f */
[----:B------:R-:W-:Y:S01]  /*2430*/  HMMA.16816.F32 R132, R40, R172, R132 ;  /* 0x000000ac2884723c */ /* 0x000fe20000001884 */
[----:B------:R0:W1:Y:S01]  /*2440*/  LDSM.16.M88.4 R40, [R176+0xe00] ;  /* 0x000e0000b028783b */ /* 0x0000620000000200 */
[----:B------:R-:W-:Y:S02]  /*2450*/  F2FP.F16.E4M3.UNPACK_B R80, R80.H1 ;  /* 0x00000050ff50723e */ /* 0x000fe400030006ff */
[----:B------:R-:W-:-:S03]  /*2460*/  F2FP.F16.E4M3.UNPACK_B R81, R81.H1 ;  /* 0x00000051ff51723e */ /* 0x000fc600030006ff */
[----:B------:R-:W-:Y:S01]  /*2470*/  F2FP.F16.E4M3.UNPACK_B R172, R82.H1 ;  /* 0x00000052ffac723e */ /* 0x000fe200030006ff */
[----:B------:R-:W-:Y:S01]  /*2480*/  IMAD.MOV.U32 R82, RZ, RZ, R121 ;  /* 0x000000ffff527224 */ /* 0x000fe200078e0079 */
[----:B------:R-:W-:Y:S01]  /*2490*/  F2FP.F16.E4M3.UNPACK_B R173, R83.H1 ;  /* 0x00000053ffad723e */ /* 0x000fe200030006ff */
[----:B------:R-:W-:Y:S01]  /*24a0*/  IMAD.MOV.U32 R83, RZ, RZ, R123 ;  /* 0x000000ffff537224 */ /* 0x000fe200078e007b */
[----:B------:R-:W-:Y:S07]  /*24b0*/  HMMA.16816.F32 R52, R136, R80, R52 ;  /* 0x000000508834723c */ /* 0x000fee0000001834 */
[----:B------:R-:W-:Y:S01]  /*24c0*/  F2FP.F16.E4M3.UNPACK_B R138, R104.H1 ;  /* 0x00000068ff8a723e */ /* 0x000fe200030006ff */
[----:B------:R-:W-:Y:S01]  /*24d0*/  IMAD.MOV.U32 R80, RZ, RZ, R45 ;  /* 0x000000ffff507224 */ /* 0x000fe200078e002d */
[----:B------:R-:W-:Y:S01]  /*24e0*/  F2FP.F16.E4M3.UNPACK_B R139, R105.H1 ;  /* 0x00000069ff8b723e */ /* 0x000fe200030006ff */
[----:B------:R-:W-:Y:S01]  /*24f0*/  IMAD.MOV.U32 R81, RZ, RZ, R47 ;  /* 0x000000ffff517224 */ /* 0x000fe200078e002f */
[----:B------:R-:W-:Y:S01]  /*2500*/  F2FP.F16.E4M3.UNPACK_B R136, R106.H1 ;  /* 0x0000006aff88723e */ /* 0x000fe200030006ff */
[----:B------:R-:W-:Y:S01]  /*2510*/  IMAD.MOV.U32 R104, RZ, RZ, R45 ;  /* 0x000000ffff687224 */ /* 0x000fe200078e002d */
[----:B------:R-:W-:Y:S01]  /*2520*/  F2FP.F16.E4M3.UNPACK_B R137, R107.H1 ;  /* 0x0000006bff89723e */ /* 0x000fe200030006ff */
[----:B------:R-:W-:-:S02]  /*2530*/  IMAD.MOV.U32 R105, RZ, RZ, R47 ;  /* 0x000000ffff697224 */ /* 0x000fc400078e002f */
[----:B------:R-:W-:Y:S02]  /*2540*/  IMAD.MOV.U32 R106, RZ, RZ, R121 ;  /* 0x000000ffff6a7224 */ /* 0x000fe400078e0079 */
[----:B------:R-:W-:Y:S01]  /*2550*/  IMAD.MOV.U32 R107, RZ, RZ, R123 ;  /* 0x000000ffff6b7224 */ /* 0x000fe200078e007b */
[----:B------:R-:W-:Y:S01]  /*2560*/  HMMA.16816.F32 R84, R80, R172, R84 ;  /* 0x000000ac5054723c */ /* 0x000fe20000001854 */
[----:B------:R-:W-:Y:S02]  /*2570*/  F2FP.F16.E4M3.UNPACK_B R100, R100.H1 ;  /* 0x00000064ff64723e */ /* 0x000fe400030006ff */
[----:B------:R-:W-:-:S03]  /*2580*/  F2FP.F16.E4M3.UNPACK_B R101, R101.H1 ;  /* 0x00000065ff65723e */ /* 0x000fc600030006ff */
[----:B------:R-:W-:Y:S01]  /*2590*/  HMMA.16816.F32 R128, R104, R138, R128 ;  /* 0x0000008a6880723c */ /* 0x000fe20000001880 */
[----:B------:R-:W-:-:S05]  /*25a0*/  USHF.R.S32.HI UR8, URZ, 0x1f, UR4 ;  /* 0x0000001f3f087899 */ /* 0x000fca0008011404 */
[----:B------:R-:W-:Y:S01]  /*25b0*/  HMMA.16816.F32 R80, R80, R136, R64 ;  /* 0x000000885050723c */ /* 0x000fe20000001840 */
[----:B------:R-:W-:Y:S02]  /*25c0*/  F2FP.F16.E4M3.UNPACK_B R138, R50 ;  /* 0x00000032ff8a723e */ /* 0x000fe400020006ff */
[----:B------:R-:W-:-:S04]  /*25d0*/  F2FP.F16.E4M3.UNPACK_B R139, R51 ;  /* 0x00000033ff8b723e */ /* 0x000fc800020006ff */
[----:B------:R-:W-:Y:S02]  /*25e0*/  IMAD.MOV.U32 R64, RZ, RZ, R44 ;  /* 0x000000ffff407224 */ /* 0x000fe400078e002c */
[----:B------:R-:W-:Y:S02]  /*25f0*/  IMAD.MOV.U32 R65, RZ, RZ, R46 ;  /* 0x000000ffff417224 */ /* 0x000fe400078e002e */
[----:B------:R-:W-:Y:S02]  /*2600*/  IMAD.MOV.U32 R66, RZ, RZ, R120 ;  /* 0x000000ffff427224 */ /* 0x000fe400078e0078 */
[----:B------:R-:W-:Y:S01]  /*2610*/  IMAD.MOV.U32 R67, RZ, RZ, R122 ;  /* 0x000000ffff437224 */ /* 0x000fe200078e007a */
[----:B------:R-:W-:Y:S01]  /*2620*/  IADD3 RZ, P2, R3, UR4, RZ ;  /* 0x0000000403ff7c10 */ /* 0x000fe2000ff5e0ff */
[----:B------:R-:W-:Y:S01]  /*2630*/  HMMA.16816.F32 R124, R104, R100, R124 ;  /* 0x00000064687c723c */ /* 0x000fe2000000187c */
[----:B0-----:R-:W-:Y:S01]  /*2640*/  F2FP.F16.E4M3.UNPACK_B R176, R102.H1 ;  /* 0x00000066ffb0723e */ /* 0x001fe200030006ff */
[----:B------:R-:W-:Y:S01]  /*2650*/  IMAD.MOV.U32 R102, RZ, RZ, R121 ;  /* 0x000000ffff667224 */ /* 0x000fe200078e0079 */
[----:B------:R-:W-:Y:S01]  /*2660*/  F2FP.F16.E4M3.UNPACK_B R177, R103.H1 ;  /* 0x00000067ffb1723e */ /* 0x000fe200030006ff */
[----:B------:R-:W-:Y:S01]  /*2670*/  IMAD.MOV.U32 R103, RZ, RZ, R123 ;  /* 0x000000ffff677224 */ /* 0x000fe200078e007b */
[----:B------:R-:W-:Y:S01]  /*2680*/  F2FP.F16.E4M3.UNPACK_B R172, R92.H1 ;  /* 0x0000005cffac723e */ /* 0x000fe200030006ff */
[----:B------:R-:W-:Y:S01]  /*2690*/  HMMA.16816.F32 R64, R64, R138, RZ ;  /* 0x0000008a4040723c */ /* 0x000fe200000018ff */
[----:B------:R-:W-:Y:S01]  /*26a0*/  IMAD.MOV.U32 R100, RZ, RZ, R45 ;  /* 0x000000ffff647224 */ /* 0x000fe200078e002d */
[----:B------:R-:W-:Y:S01]  /*26b0*/  F2FP.F16.E4M3.UNPACK_B R173, R93.H1 ;  /* 0x0000005dffad723e */ /* 0x000fe200030006ff */
[----:B------:R-:W-:Y:S01]  /*26c0*/  IMAD.MOV.U32 R101, RZ, RZ, R47 ;  /* 0x000000ffff657224 */ /* 0x000fe200078e002f */
[----:B------:R-:W-:Y:S01]  /*26d0*/  IADD3.X R137, R30, UR8, RZ, P2, !PT ;  /* 0x000000081e897c10 */ /* 0x000fe200097fe4ff */
[----:B------:R-:W-:-:S02]  /*26e0*/  IMAD.MOV.U32 R104, RZ, RZ, R44 ;  /* 0x000000ffff687224 */ /* 0x000fc400078e002c */
[----:B-1----:R-:W-:Y:S01]  /*26f0*/  F2FP.F16.E4M3.UNPACK_B R138, R40 ;  /* 0x00000028ff8a723e */ /* 0x002fe200020006ff */
[----:B------:R-:W-:Y:S01]  /*2700*/  IMAD.MOV.U32 R105, RZ, RZ, R46 ;  /* 0x000000ffff697224 */ /* 0x000fe200078e002e */
[----:B------:R-:W-:Y:S01]  /*2710*/  F2FP.F16.E4M3.UNPACK_B R139, R41 ;  /* 0x00000029ff8b723e */ /* 0x000fe200020006ff */
[----:B------:R-:W-:Y:S02]  /*2720*/  IMAD.MOV.U32 R106, RZ, RZ, R120 ;  /* 0x000000ffff6a7224 */ /* 0x000fe400078e0078 */
[----:B------:R-:W-:Y:S01]  /*2730*/  IMAD.MOV.U32 R107, RZ, RZ, R122 ;  /* 0x000000ffff6b7224 */ /* 0x000fe200078e007a */
[----:B------:R-:W-:Y:S01]  /*2740*/  IADD3 RZ, P2, R32, UR4, RZ ;  /* 0x0000000420ff7c10 */ /* 0x000fe2000ff5e0ff */
[----:B------:R-:W-:Y:S01]  /*2750*/  HMMA.16816.F32 R116, R100, R176, R116 ;  /* 0x000000b06474723c */ /* 0x000fe20000001874 */
[----:B------:R-:W-:Y:S01]  /*2760*/  IADD3 RZ, P3, R31, UR4, RZ ;  /* 0x000000041fff7c10 */ /* 0x000fe2000ff7e0ff */
[----:B------:R-:W-:-:S04]  /*2770*/  IMAD.MOV.U32 R92, RZ, RZ, R45 ;  /* 0x000000ffff5c7224 */ /* 0x000fc800078e002d */
[----:B------:R-:W-:Y:S01]  /*2780*/  HMMA.16816.F32 R56, R100, R172, R56 ;  /* 0x000000ac6438723c */ /* 0x000fe20000001838 */
[----:B------:R-:W-:Y:S02]  /*2790*/  IADD3.X R177, R190, UR8, RZ, P2, !PT ;  /* 0x00000008beb17c10 */ /* 0x000fe400097fe4ff */
[----:B------:R-:W-:Y:S01]  /*27a0*/  IADD3 RZ, P2, R33, UR4, RZ ;  /* 0x0000000421ff7c10 */ /* 0x000fe2000ff5e0ff */
[----:B------:R-:W-:Y:S02]  /*27b0*/  IMAD.MOV.U32 R93, RZ, RZ, R47 ;  /* 0x000000ffff5d7224 */ /* 0x000fe400078e002f */
[----:B------:R-:W-:Y:S01]  /*27c0*/  HMMA.16816.F32 R104, R104, R138, RZ ;  /* 0x0000008a6868723c */ /* 0x000fe200000018ff */
[----:B------:R-:W-:Y:S01]  /*27d0*/  IADD3 R100, P4, R192, UR4, RZ ;  /* 0x00000004c0647c10 */ /* 0x000fe2000ff9e0ff */
[----:B------:R-:W-:Y:S01]  /*27e0*/  VIADD R178, R31, UR4 ;  /* 0x000000041fb27c36 */ /* 0x000fe20008000000 */
[----:B------:R-:W-:Y:S01]  /*27f0*/  IADD3.X R179, R189, UR8, RZ, P3, !PT ;  /* 0x00000008bdb37c10 */ /* 0x000fe20009ffe4ff */
[----:B------:R-:W-:-:S03]  /*2800*/  VIADD R102, R33, UR4 ;  /* 0x0000000421667c36 */ /* 0x000fc60008000000 */
[----:B------:R-:W-:Y:S01]  /*2810*/  F2FP.F16.E4M3.UNPACK_B R138, R94.H1 ;  /* 0x0000005eff8a723e */ /* 0x000fe200030006ff */
[----:B------:R-:W-:Y:S01]  /*2820*/  IMAD.MOV.U32 R94, RZ, RZ, R121 ;  /* 0x000000ffff5e7224 */ /* 0x000fe200078e0079 */
[----:B------:R-:W-:Y:S01]  /*2830*/  F2FP.F16.E4M3.UNPACK_B R139, R95.H1 ;  /* 0x0000005fff8b723e */ /* 0x000fe200030006ff */
[----:B------:R-:W-:Y:S01]  /*2840*/  IMAD.MOV.U32 R95, RZ, RZ, R123 ;  /* 0x000000ffff5f7224 */ /* 0x000fe200078e007b */
[----:B------:R-:W-:Y:S01]  /*2850*/  IADD3.X R103, R188, UR8, RZ, P2, !PT ;  /* 0x00000008bc677c10 */ /* 0x000fe200097fe4ff */
[----:B------:R-:W2:Y:S01]  /*2860*/  LDG.E.U8 R178, desc[UR10][R178.64] ;  /* 0x0000000ab2b27981 */ /* 0x000ea2000c1e1100 */
[----:B------:R-:W-:-:S03]  /*2870*/  IADD3.X R101, R191, UR8, RZ, P4, !PT ;  /* 0x00000008bf657c10 */ /* 0x000fc6000a7fe4ff */
[----:B------:R0:W3:Y:S01]  /*2880*/  LDG.E.U8 R180, desc[UR10][R102.64] ;  /* 0x0000000a66b47981 */ /* 0x0000e2000c1e1100 */
[----:B------:R-:W-:Y:S03]  /*2890*/  HMMA.16816.F32 R68, R92, R138, R68 ;  /* 0x0000008a5c44723c */ /* 0x000fe60000001844 */
[----:B------:R1:W4:Y:S04]  /*28a0*/  LDG.E.U8 R179, desc[UR10][R100.64] ;  /* 0x0000000a64b37981 */ /* 0x000328000c1e1100 */
[----:B------:R-:W-:Y:S02]  /*28b0*/  F2FP.F16.E4M3.UNPACK_B R138, R62 ;  /* 0x0000003eff8a723e */ /* 0x000fe400020006ff */
[----:B------:R-:W-:Y:S01]  /*28c0*/  F2FP.F16.E4M3.UNPACK_B R139, R63 ;  /* 0x0000003fff8b723e */ /* 0x000fe200020006ff */
[----:B0-----:R-:W-:-:S02]  /*28d0*/  IMAD.MOV.U32 R102, RZ, RZ, R120 ;  /* 0x000000ffff667224 */ /* 0x001fc400078e0078 */
[----:B------:R-:W-:Y:S02]  /*28e0*/  IMAD.MOV.U32 R103, RZ, RZ, R122 ;  /* 0x000000ffff677224 */ /* 0x000fe400078e007a */
[----:B-1----:R-:W-:Y:S02]  /*28f0*/  IMAD.MOV.U32 R100, RZ, RZ, R44 ;  /* 0x000000ffff647224 */ /* 0x002fe400078e002c */
[----:B------:R-:W-:Y:S01]  /*2900*/  IMAD.MOV.U32 R101, RZ, RZ, R46 ;  /* 0x000000ffff657224 */ /* 0x000fe200078e002e */
[----:B------:R-:W-:Y:S02]  /*2910*/  F2FP.F16.E4M3.UNPACK_B R60, R60.H1 ;  /* 0x0000003cff3c723e */ /* 0x000fe400030006ff */
[----:B------:R-:W-:-:S04]  /*2920*/  F2FP.F16.E4M3.UNPACK_B R61, R61.H1 ;  /* 0x0000003dff3d723e */ /* 0x000fc800030006ff */
[----:B------:R-:W-:Y:S01]  /*2930*/  HMMA.16816.F32 R100, R100, R138, RZ ;  /* 0x0000008a6464723c */ /* 0x000fe200000018ff */
[----:B------:R-:W-:Y:S01]  /*2940*/  VIADD R136, R3, UR4 ;  /* 0x0000000403887c36 */ /* 0x000fe20008000000 */
[----:B------:R-:W-:Y:S01]  /*2950*/  F2FP.F16.E4M3.UNPACK_B R48, R48.H1 ;  /* 0x00000030ff30723e */ /* 0x000fe200030006ff */
[----:B------:R-:W-:Y:S01]  /*2960*/  VIADD R176, R32, UR4 ;  /* 0x0000000420b07c36 */ /* 0x000fe20008000000 */
[----:B------:R-:W-:Y:S02]  /*2970*/  F2FP.F16.E4M3.UNPACK_B R49, R49.H1 ;  /* 0x00000031ff31723e */ /* 0x000fe400030006ff */
[C---:B------:R-:W-:Y:S01]  /*2980*/  HMMA.16816.F32 R108, R92.reuse, R60, R108 ;  /* 0x0000003c5c6c723c */ /* 0x040fe2000000186c */
[----:B------:R-:W5:Y:S06]  /*2990*/  LDG.E.U8 R136, desc[UR10][R136.64] ;  /* 0x0000000a88887981 */ /* 0x000f6c000c1e1100 */
[----:B------:R-:W-:Y:S01]  /*29a0*/  IADD3 R60, P2, R194, UR4, RZ ;  /* 0x00000004c23c7c10 */ /* 0x000fe2000ff5e0ff */
[----:B------:R-:W-:Y:S03]  /*29b0*/  HMMA.16816.F32 R140, R92, R48, R140 ;  /* 0x000000305c8c723c */ /* 0x000fe6000000188c */
[----:B------:R-:W-:Y:S01]  /*29c0*/  IADD3.X R61, R193, UR8, RZ, P2, !PT ;  /* 0x00000008c13d7c10 */ /* 0x000fe200097fe4ff */
[----:B------:R0:W4:Y:S01]  /*29d0*/  LDG.E.U8 R137, desc[UR10][R176.64] ;  /* 0x0000000ab0897981 */ /* 0x000122000c1e1100 */
[----:B------:R-:W-:-:S02]  /*29e0*/  F2FP.F16.E4M3.UNPACK_B R62, R62.H1 ;  /* 0x0000003eff3e723e */ /* 0x000fc400030006ff */
[----:B------:R-:W-:Y:S01]  /*29f0*/  IMAD.MOV.U32 R48, RZ, RZ, R45 ;  /* 0x000000ffff307224 */ /* 0x000fe200078e002d */
[----:B------:R-:W-:Y:S01]  /*2a00*/  F2FP.F16.E4M3.UNPACK_B R94, R40.H1 ;  /* 0x00000028ff5e723e */ /* 0x000fe200030006ff */
[----:B------:R-:W-:Y:S01]  /*2a10*/  IMAD.MOV.U32 R49, RZ, RZ, R47 ;  /* 0x000000ffff317224 */ /* 0x000fe200078e002f */
[----:B------:R-:W-:Y:S01]  /*2a20*/  F2FP.F16.E4M3.UNPACK_B R95, R41.H1 ;  /* 0x00000029ff5f723e */ /* 0x000fe200030006ff */
[----:B------:R1:W4:Y:S01]  /*2a30*/  LDG.E.U8 R182, desc[UR10][R60.64] ;  /* 0x0000000a3cb67981 */ /* 0x000322000c1e1100 */
[----:B------:R-:W-:Y:S02]  /*2a40*/  F2FP.F16.E4M3.UNPACK_B R63, R63.H1 ;  /* 0x0000003fff3f723e */ /* 0x000fe400030006ff */
[----:B0-----:R-:W-:Y:S01]  /*2a50*/  F2FP.F16.E4M3.UNPACK_B R176, R50.H1 ;  /* 0x00000032ffb0723e */ /* 0x001fe200030006ff */
[----:B------:R-:W-:Y:S01]  /*2a60*/  IMAD.MOV.U32 R50, RZ, RZ, R121 ;  /* 0x000000ffff327224 */ /* 0x000fe200078e0079 */
[----:B------:R-:W-:Y:S01]  /*2a70*/  F2FP.F16.E4M3.UNPACK_B R177, R51.H1 ;  /* 0x00000033ffb1723e */ /* 0x000fe200030006ff */
[----:B------:R-:W-:Y:S01]  /*2a80*/  IMAD.MOV.U32 R51, RZ, RZ, R123 ;  /* 0x000000ffff337224 */ /* 0x000fe200078e007b */
[----:B------:R-:W-:-:S02]  /*2a90*/  IADD3 R138, P4, R201, UR4, RZ ;  /* 0x00000004c98a7c10 */ /* 0x000fc4000ff9e0ff */
[----:B-1----:R-:W-:Y:S02]  /*2aa0*/  IADD3 R60, P2, R206, UR4, RZ ;  /* 0x00000004ce3c7c10 */ /* 0x002fe4000ff5e0ff */
[----:B------:R-:W-:Y:S02]  /*2ab0*/  IADD3.X R139, R199, UR8, RZ, P4, !PT ;  /* 0x00000008c78b7c10 */ /* 0x000fe4000a7fe4ff */
[C---:B------:R-:W-:Y:S01]  /*2ac0*/  HMMA.16816.F32 R64, R48.reuse, R176, R64 ;  /* 0x000000b03040723c */ /* 0x040fe20000001840 */
[----:B------:R-:W-:Y:S02]  /*2ad0*/  IADD3.X R61, R204, UR8, RZ, P2, !PT ;  /* 0x00000008cc3d7c10 */ /* 0x000fe400097fe4ff */
[----:B------:R-:W-:Y:S01]  /*2ae0*/  IADD3 R40, P2, R217, UR4, RZ ;  /* 0x00000004d9287c10 */ /* 0x000fe2000ff5e0ff */
[----:B------:R-:W4:Y:S02]  /*2af0*/  LDG.E.U8 R138, desc[UR10][R138.64] ;  /* 0x0000000a8a8a7981 */ /* 0x000f24000c1e1100 */
[----:B------:R-:W-:Y:S01]  /*2b00*/  HMMA.16816.F32 R104, R48, R94, R104 ;  /* 0x0000005e3068723c */ /* 0x000fe20000001868 */
[----:B------:R-:W-:-:S05]  /*2b10*/  IADD3.X R41, R213, UR8, RZ, P2, !PT ;  /* 0x00000008d5297c10 */ /* 0x000fca00097fe4ff */
[----:B------:R-:W-:Y:S01]  /*2b20*/  HMMA.16816.F32 R100, R48, R62, R100 ;  /* 0x0000003e3064723c */ /* 0x000fe20000001864 */
[----:B------:R0:W2:Y:S06]  /*2b30*/  LDG.E.U8 R139, desc[UR10][R60.64] ;  /* 0x0000000a3c8b7981 */ /* 0x0000ac000c1e1100 */
[----:B------:R-:W-:-:S04]  /*2b40*/  IADD3 R50, P4, R227, UR4, RZ ;  /* 0x00000004e3327c10 */ /* 0x000fc8000ff9e0ff */
[----:B------:R-:W-:Y:S02]  /*2b50*/  IADD3.X R51, R226, UR8, RZ, P4, !PT ;  /* 0x00000008e2337c10 */ /* 0x000fe4000a7fe4ff */
[----:B0-----:R-:W-:Y:S02]  /*2b60*/  IADD3 R60, P2, R221, UR4, RZ ;  /* 0x00000004dd3c7c10 */ /* 0x001fe4000ff5e0ff */
[----:B------:R-:W-:Y:S01]  /*2b70*/  IADD3 R172, P3, R197, UR4, RZ ;  /* 0x00000004c5ac7c10 */ /* 0x000fe2000ff7e0ff */
[----:B------:R0:W4:Y:S01]  /*2b80*/  LDG.E.U8 R176, desc[UR10][R50.64] ;  /* 0x0000000a32b07981 */ /* 0x000122000c1e1100 */
[----:B------:R-:W-:Y:S02]  /*2b90*/  IADD3.X R61, R220, UR8, RZ, P2, !PT ;  /* 0x00000008dc3d7c10 */ /* 0x000fe400097fe4ff */
[----:B------:R-:W-:Y:S02]  /*2ba0*/  IADD3 R48, P2, R225, UR4, RZ ;  /* 0x00000004e1307c10 */ /* 0x000fe4000ff5e0ff */
[----:B------:R-:W-:Y:S01]  /*2bb0*/  IADD3.X R173, R196, UR8, RZ, P3, !PT ;  /* 0x00000008c4ad7c10 */ /* 0x000fe20009ffe4ff */
[----:B------:R-:W4:Y:S01]  /*2bc0*/  LDG.E.U8 R94, desc[UR10][R60.64] ;  /* 0x0000000a3c5e7981 */ /* 0x000f22000c1e1100 */
[----:B0-----:R-:W-:Y:S01]  /*2bd0*/  IMAD.MOV.U32 R50, RZ, RZ, R120 ;  /* 0x000000ffff327224 */ /* 0x001fe200078e0078 */
[----:B------:R-:W-:-:S02]  /*2be0*/  IADD3.X R49, R224, UR8, RZ, P2, !PT ;  /* 0x00000008e0317c10 */ /* 0x000fc400097fe4ff */
[----:B------:R-:W3:Y:S04]  /*2bf0*/  LDL R120, [R1+0x8] ;  /* 0x0000080001787983 */ /* 0x000ee80000100800 */
[----:B------:R-:W4:Y:S04]  /*2c00*/  LDG.E.U8 R172, desc[UR10][R172.64] ;  /* 0x0000000aacac7981 */ /* 0x000f28000c1e1100 */
[----:B------:R0:W4:Y:S02]  /*2c10*/  LDG.E.U8 R173, desc[UR10][R48.64] ;  /* 0x0000000a30ad7981 */ /* 0x000124000c1e1100 */
[----:B0-----:R-:W-:-:S02]  /*2c20*/  IMAD.MOV.U32 R49, RZ, RZ, R46 ;  /* 0x000000ffff317224 */ /* 0x001fc400078e002e */
[----:B------:R-:W5:Y:S01]  /*2c30*/  LDL R46, [R1+0x10] ;  /* 0x00001000012e7983 */ /* 0x000f620000100800 */
[----:B------:R-:W-:-:S03]  /*2c40*/  IMAD.MOV.U32 R48, RZ, RZ, R44 ;  /* 0x000000ffff307224 */ /* 0x000fc600078e002c */
[----:B------:R-:W2:Y:S01]  /*2c50*/  LDL R44, [R1+0x18] ;  /* 0x00001800012c7983 */ /* 0x000ea20000100800 */
[----:B------:R-:W-:-:S04]  /*2c60*/  IADD3 R92, P3, R209, UR4, RZ ;  /* 0x00000004d15c7c10 */ /* 0x000fc8000ff7e0ff */
[----:B------:R-:W-:-:S05]  /*2c70*/  IADD3.X R93, R207, UR8, RZ, P3, !PT ;  /* 0x00000008cf5d7c10 */ /* 0x000fca0009ffe4ff */
[----:B------:R-:W4:Y:S01]  /*2c80*/  LDG.E.U8 R92, desc[UR10][R92.64] ;  /* 0x0000000a5c5c7981 */ /* 0x000f22000c1e1100 */
[----:B------:R-:W-:Y:S01]  /*2c90*/  IADD3 R60, P2, R229, UR4, RZ ;  /* 0x00000004e53c7c10 */ /* 0x000fe2000ff5e0ff */
[----:B------:R-:W-:Y:S02]  /*2ca0*/  IMAD.MOV.U32 R51, RZ, RZ, R122 ;  /* 0x000000ffff337224 */ /* 0x000fe400078e007a */
[----:B------:R0:W4:Y:S01]  /*2cb0*/  LDG.E.U8 R93, desc[UR10][R40.64] ;  /* 0x0000000a285d7981 */ /* 0x000122000c1e1100 */
[----:B------:R-:W-:Y:S02]  /*2cc0*/  F2FP.F16.E4M3.UNPACK_B R62, R42 ;  /* 0x0000002aff3e723e */ /* 0x000fe400020006ff */
[----:B------:R-:W-:Y:S02]  /*2cd0*/  F2FP.F16.E4M3.UNPACK_B R63, R43 ;  /* 0x0000002bff3f723e */ /* 0x000fe400020006ff */
[----:B0-----:R-:W-:-:S04]  /*2ce0*/  IADD3 R40, P3, R223, UR4, RZ ;  /* 0x00000004df287c10 */ /* 0x001fc8000ff7e0ff */
[----:B------:R-:W-:Y:S02]  /*2cf0*/  IADD3.X R41, R222, UR8, RZ, P3, !PT ;  /* 0x00000008de297c10 */ /* 0x000fe40009ffe4ff */
[----:B------:R-:W-:-:S03]  /*2d00*/  IADD3.X R61, R228, UR8, RZ, P2, !PT ;  /* 0x00000008e43d7c10 */ /* 0x000fc600097fe4ff */
[----:B------:R0:W4:Y:S01]  /*2d10*/  LDG.E.U8 R95, desc[UR10][R40.64] ;  /* 0x0000000a285f7981 */ /* 0x000122000c1e1100 */
[----:B------:R-:W-:Y:S03]  /*2d20*/  HMMA.16816.F32 R48, R48, R62, RZ ;  /* 0x0000003e3030723c */ /* 0x000fe600000018ff */
[----:B------:R-:W4:Y:S01]  /*2d30*/  LDG.E.U8 R177, desc[UR10][R60.64] ;  /* 0x0000000a3cb17981 */ /* 0x000f22000c1e1100 */
[----:B0-----:R-:W-:-:S04]  /*2d40*/  IADD3 R40, P2, R231, UR4, RZ ;  /* 0x00000004e7287c10 */ /* 0x001fc8000ff5e0ff */
[----:B------:R-:W-:Y:S02]  /*2d50*/  IADD3.X R41, R230, UR8, RZ, P2, !PT ;  /* 0x00000008e6297c10 */ /* 0x000fe400097fe4ff */
[----:B------:R-:W-:-:S03]  /*2d60*/  IADD3 R62, P2, R235, UR4, RZ ;  /* 0x00000004eb3e7c10 */ /* 0x000fc6000ff5e0ff */
[----:B------:R0:W4:Y:S01]  /*2d70*/  LDG.E.U8 R205, desc[UR10][R40.64] ;  /* 0x0000000a28cd7981 */ /* 0x000122000c1e1100 */
[----:B------:R-:W-:-:S05]  /*2d80*/  IADD3.X R63, R234, UR8, RZ, P2, !PT ;  /* 0x00000008ea3f7c10 */ /* 0x000fca00097fe4ff */
[----:B------:R-:W4:Y:S01]  /*2d90*/  LDG.E.U8 R62, desc[UR10][R62.64] ;  /* 0x0000000a3e3e7981 */ /* 0x000f22000c1e1100 */
[----:B0-----:R-:W-:-:S04]  /*2da0*/  IADD3 R40, P2, R237, UR4, RZ ;  /* 0x00000004ed287c10 */ /* 0x001fc8000ff5e0ff */
[----:B------:R-:W-:-:S05]  /*2db0*/  IADD3.X R41, R236, UR8, RZ, P2, !PT ;  /* 0x00000008ec297c10 */ /* 0x000fca00097fe4ff */
[----:B------:R0:W4:Y:S02]  /*2dc0*/  LDG.E.U8 R63, desc[UR10][R40.64] ;  /* 0x0000000a283f7981 */ /* 0x000124000c1e1100 */
        /* <DEDUP_REMOVED lines=21> */
[----:B---3--:R-:W-:-:S04]  /*2f20*/  IADD3 R40, P2, R120, UR4, RZ ;  /* 0x0000000478287c10 */ /* 0x008fc8000ff5e0ff */
[----:B------:R-:W-:-:S05]  /*2f30*/  IADD3.X R41, R214, UR8, RZ, P2, !PT ;  /* 0x00000008d6297c10 */ /* 0x000fca00097fe4ff */
[----:B------:R5:W3:Y:S02]  /*2f40*/  LDG.E.U8 R214, desc[UR10][R40.64] ;  /* 0x0000000a28d67981 */ /* 0x000ae4000c1e1100 */
[----:B-----5:R-:W-:-:S04]  /*2f50*/  IADD3 R40, P2, R46, UR4, RZ ;  /* 0x000000042e287c10 */ /* 0x020fc8000ff5e0ff */
[----:B------:R-:W-:-:S05]  /*2f60*/  IADD3.X R41, R215, UR8, RZ, P2, !PT ;  /* 0x00000008d7297c10 */ /* 0x000fca00097fe4ff */
[----:B------:R2:W5:Y:S02]  /*2f70*/  LDG.E.U8 R215, desc[UR10][R40.64] ;  /* 0x0000000a28d77981 */ /* 0x000564000c1e1100 */
[----:B--2---:R-:W-:-:S04]  /*2f80*/  IADD3 R40, P2, R44, UR4, RZ ;  /* 0x000000042c287c10 */ /* 0x004fc8000ff5e0ff */
[----:B------:R-:W-:Y:S01]  /*2f90*/  IADD3.X R41, R216, UR8, RZ, P2, !PT ;  /* 0x00000008d8297c10 */ /* 0x000fe200097fe4ff */
[----:B------:R-:W-:-:S04]  /*2fa0*/  FMUL R44, R109, UR12 ;  /* 0x0000000c6d2c7c20 */ /* 0x000fc80008400000 */
[----:B------:R0:W2:Y:S02]  /*2fb0*/  LDG.E.U8 R216, desc[UR10][R40.64] ;  /* 0x0000000a28d87981 */ /* 0x0000a4000c1e1100 */
[----:B0-----:R-:W-:Y:S02]  /*2fc0*/  IMAD.MOV.U32 R40, RZ, RZ, R45 ;  /* 0x000000ffff287224 */ /* 0x001fe400078e002d */
[----:B------:R-:W-:-:S05]  /*2fd0*/  FMUL R45, R108, UR12 ;  /* 0x0000000c6c2d7c20 */ /* 0x000fca0008400000 */
[----:B------:R-:W-:Y:S01]  /*2fe0*/  FMNMX R45, R45, R44, !PT ;  /* 0x0000002c2d2d7209 */ /* 0x000fe20007800000 */
        /* <DEDUP_REMOVED lines=14> */
[----:B------:R-:W-:Y:S01]  /*30d0*/  FMUL R44, R53, UR12 ;  /* 0x0000000c352c7c20 */ /* 0x000fe20008400000 */
[----:B------:R-:W-:-:S04]  /*30e0*/  IMAD.MOV.U32 R41, RZ, RZ, R47 ;  /* 0x000000ffff297224 */ /* 0x000fc800078e002f */
[----:B------:R-:W-:Y:S01]  /*30f0*/  FMNMX R45, R44, R45, !PT ;  /* 0x0000002d2c2d7209 */ /* 0x000fe20007800000 */
[----:B------:R-:W-:Y:S01]  /*3100*/  FMUL R44, R84, UR12 ;  /* 0x0000000c542c7c20 */ /* 0x000fe20008400000 */
[----:B------:R-:W-:-:S04]  /*3110*/  FMUL R47, R85, UR12 ;  /* 0x0000000c552f7c20 */ /* 0x000fc80008400000 */
[----:B------:R-:W-:Y:S01]  /*3120*/  FMNMX R44, R44, R45, !PT ;  /* 0x0000002d2c2c7209 */ /* 0x000fe20007800000 */
[----:B------:R-:W-:-:S03]  /*3130*/  FMUL R45, R111, UR12 ;  /* 0x0000000c6f2d7c20 */ /* 0x000fc60008400000 */
[----:B------:R-:W-:Y:S01]  /*3140*/  FMNMX R47, R47, R44, !PT ;  /* 0x0000002c2f2f7209 */ /* 0x000fe20007800000 */
[----:B------:R-:W-:-:S05]  /*3150*/  FMUL R44, R110, UR12 ;  /* 0x0000000c6e2c7c20 */ /* 0x000fca0008400000 */
[----:B------:R-:W-:Y:S01]  /*3160*/  FMNMX R45, R44, R45, !PT ;  /* 0x0000002d2c2d7209 */ /* 0x000fe20007800000 */
[----:B------:R-:W-:Y:S01]  /*3170*/  FMUL R44, R102, UR12 ;  /* 0x0000000c662c7c20 */ /* 0x000fe20008400000 */
[----:B------:R-:W-:-:S04]  /*3180*/  FMUL R46, R128, UR12 ;  /* 0x0000000c802e7c20 */ /* 0x000fc80008400000 */
[----:B------:R-:W-:Y:S01]  /*3190*/  FMNMX R45, R44, R45, !PT ;  /* 0x0000002d2c2d7209 */ /* 0x000fe20007800000 */
[----:B------:R-:W-:Y:S01]  /*31a0*/  FMUL R44, R103, UR12 ;  /* 0x0000000c672c7c20 */ /* 0x000fe20008400000 */
[----:B------:R-:W-:Y:S01]  /*31b0*/  FMNMX R47, R46, R47, !PT ;  /* 0x0000002f2e2f7209 */ /* 0x000fe20007800000 */
[----:B------:R-:W-:-:S03]  /*31c0*/  FMUL R46, R129, UR12 ;  /* 0x0000000c812e7c20 */ /* 0x000fc60008400000 */
        /* <DEDUP_REMOVED lines=26> */
[----:B------:R-:W-:Y:S02]  /*3370*/  IADD3 R60, P3, R233, UR4, RZ ;  /* 0x00000004e93c7c10 */ /* 0x000fe4000ff7e0ff */
[----:B------:R-:W-:Y:S01]  /*3380*/  FMNMX R47, R46, R47, !PT ;  /* 0x0000002f2e2f7209 */ /* 0x000fe20007800000 */
[----:B------:R-:W-:Y:S01]  /*3390*/  FMUL R46, R56, UR12 ;  /* 0x0000000c382e7c20 */ /* 0x000fe20008400000 */
[----:B------:R-:W-:Y:S01]  /*33a0*/  FMNMX R45, R44, R45, !PT ;  /* 0x0000002d2c2d7209 */ /* 0x000fe20007800000 */
[----:B------:R-:W-:Y:S01]  /*33b0*/  FMUL R44, R87, UR12 ;  /* 0x0000000c572c7c20 */ /* 0x000fe20008400000 */
[----:B------:R-:W-:Y:S02]  /*33c0*/  IADD3.X R61, R232, UR8, RZ, P3, !PT ;  /* 0x00000008e83d7c10 */ /* 0x000fe40009ffe4ff */
[----:B------:R-:W-:Y:S01]  /*33d0*/  FMNMX R47, R46, R47, !PT ;  /* 0x0000002f2e2f7209 */ /* 0x000fe20007800000 */
[----:B------:R-:W-:Y:S01]  /*33e0*/  FMUL R46, R57, UR12 ;  /* 0x0000000c392e7c20 */ /* 0x000fe20008400000 */
[----:B------:R-:W-:Y:S01]  /*33f0*/  FMNMX R45, R44, R45, !PT ;  /* 0x0000002d2c2d7209 */ /* 0x000fe20007800000 */
[----:B------:R0:W3:Y:S01]  /*3400*/  LDG.E.U8 R195, desc[UR10][R60.64] ;  /* 0x0000000a3cc37981 */ /* 0x0000e2000c1e1100 */
[----:B------:R-:W-:-:S02]  /*3410*/  FMUL R44, R130, UR12 ;  /* 0x0000000c822c7c20 */ /* 0x000fc40008400000 */
[----:B------:R-:W-:Y:S01]  /*3420*/  FMNMX R47, R46, R47, !PT ;  /* 0x0000002f2e2f7209 */ /* 0x000fe20007800000 */
[----:B------:R-:W-:Y:S01]  /*3430*/  FMUL R46, R68, UR12 ;  /* 0x0000000c442e7c20 */ /* 0x000fe20008400000 */
[----:B0-----:R-:W-:Y:S02]  /*3440*/  IADD3 R60, P3, R239, UR4, RZ ;  /* 0x00000004ef3c7c10 */ /* 0x001fe4000ff7e0ff */
[----:B------:R-:W-:Y:S02]  /*3450*/  FMNMX R45, R44, R45, !PT ;  /* 0x0000002d2c2d7209 */ /* 0x000fe40007800000 */
[----:B------:R-:W-:Y:S01]  /*3460*/  IADD3.X R61, R238, UR8, RZ, P3, !PT ;  /* 0x00000008ee3d7c10 */ /* 0x000fe20009ffe4ff */
[----:B------:R-:W-:Y:S01]  /*3470*/  FMUL R44, R131, UR12 ;  /* 0x0000000c832c7c20 */ /* 0x000fe20008400000 */
[----:B------:R-:W-:Y:S01]  /*3480*/  FMNMX R47, R46, R47, !PT ;  /* 0x0000002f2e2f7209 */ /* 0x000fe20007800000 */
[----:B------:R-:W-:Y:S02]  /*3490*/  FMUL R46, R69, UR12 ;  /* 0x0000000c452e7c20 */ /* 0x000fe40008400000 */
[----:B------:R0:W5:Y:S01]  /*34a0*/  LDG.E.U8 R198, desc[UR10][R60.64] ;  /* 0x0000000a3cc67981 */ /* 0x000162000c1e1100 */
[----:B------:R-:W-:Y:S01]  /*34b0*/  FMNMX R45, R44, R45, !PT ;  /* 0x0000002d2c2d7209 */ /* 0x000fe20007800000 */
[----:B------:R-:W-:Y:S01]  /*34c0*/  FMUL R44, R82, UR12 ;  /* 0x0000000c522c7c20 */ /* 0x000fe20008400000 */
[----:B------:R-:W-:Y:S01]  /*34d0*/  FMNMX R47, R46, R47, !PT ;  /* 0x0000002f2e2f7209 */ /* 0x000fe20007800000 */
[----:B------:R-:W-:Y:S01]  /*34e0*/  FMUL R46, R140, UR12 ;  /* 0x0000000c8c2e7c20 */ /* 0x000fe20008400000 */
[----:B0-----:R-:W-:-:S04]  /*34f0*/  IADD3 R60, P2, R219, UR4, RZ ;  /* 0x00000004db3c7c10 */ /* 0x001fc8000ff5e0ff */
[----:B------:R-:W-:Y:S02]  /*3500*/  IADD3.X R61, R218, UR8, RZ, P2, !PT ;  /* 0x00000008da3d7c10 */ /* 0x000fe400097fe4ff */
[----:B------:R-:W-:Y:S01]  /*3510*/  FMNMX R45, R44, R45, !PT ;  /* 0x0000002d2c2d7209 */ /* 0x000fe20007800000 */
[----:B------:R-:W-:Y:S02]  /*3520*/  FMUL R44, R83, UR12 ;  /* 0x0000000c532c7c20 */ /* 0x000fe40008400000 */
[----:B------:R0:W2:Y:S01]  /*3530*/  LDG.E.U8 R218, desc[UR10][R60.64] ;  /* 0x0000000a3cda7981 */ /* 0x0000a2000c1e1100 */
[----:B------:R-:W-:Y:S01]  /*3540*/  FMNMX R47, R46, R47, !PT ;  /* 0x0000002f2e2f7209 */ /* 0x000fe20007800000 */
[----:B------:R-:W-:Y:S01]  /*3550*/  FMUL R46, R141, UR12 ;  /* 0x0000000c8d2e7c20 */ /* 0x000fe20008400000 */
[----:B------:R-:W-:Y:S01]  /*3560*/  FMNMX R45, R44, R45, !PT ;  /* 0x0000002d2c2d7209 */ /* 0x000fe20007800000 */
[----:B------:R-:W-:Y:S01]  /*3570*/  FMUL R44, R126, UR12 ;  /* 0x0000000c7e2c7c20 */ /* 0x000fe20008400000 */
[----:B0-----:R-:W-:Y:S01]  /*3580*/  F2FP.F16.E4M3.UNPACK_B R60, R42.H1 ;  /* 0x0000002aff3c723e */ /* 0x001fe200030006ff */
[----:B------:R-:W-:Y:S01]  /*3590*/  IMAD.MOV.U32 R42, RZ, RZ, R121 ;  /* 0x000000ffff2a7224 */ /* 0x000fe200078e0079 */
[----:B------:R-:W-:Y:S01]  /*35a0*/  F2FP.F16.E4M3.UNPACK_B R61, R43.H1 ;  /* 0x0000002bff3d723e */ /* 0x000fe200030006ff */
[----:B------:R-:W-:Y:S01]  /*35b0*/  IMAD.MOV.U32 R43, RZ, RZ, R123 ;  /* 0x000000ffff2b7224 */ /* 0x000fe200078e007b */
[----:B------:R-:W-:Y:S01]  /*35c0*/  FMNMX R47, R46, R47, !PT ;  /* 0x0000002f2e2f7209 */ /* 0x000fe20007800000 */
[----:B------:R-:W-:Y:S01]  /*35d0*/  FMUL R46, R64, UR12 ;  /* 0x0000000c402e7c20 */ /* 0x000fe20008400000 */
[----:B------:R-:W-:Y:S01]  /*35e0*/  FMNMX R45, R44, R45, !PT ;  /* 0x0000002d2c2d7209 */ /* 0x000fe20007800000 */
[----:B------:R-:W-:-:S03]  /*35f0*/  FMUL R44, R127, UR12 ;  /* 0x0000000c7f2c7c20 */ /* 0x000fc60008400000 */
[----:B------:R-:W-:Y:S01]  /*3600*/  HMMA.16816.F32 R40, R40, R60, R48 ;  /* 0x0000003c2828723c */ /* 0x000fe20000001830 */
        /* <DEDUP_REMOVED lines=12> */
[----:B------:R-:W-:Y:S02]  /*36d0*/  FMNMX R47, R46, R47, !PT ;  /* 0x0000002f2e2f7209 */ /* 0x000fe40007800000 */
[----:B------:R-:W-:Y:S01]  /*36e0*/  FMNMX R44, R44, R45, !PT ;  /* 0x0000002d2c2c7209 */ /* 0x000fe20007800000 */
[----:B------:R-:W-:Y:S02]  /*36f0*/  FMUL R45, R59, UR12 ;  /* 0x0000000c3b2d7c20 */ /* 0x000fe40008400000 */
[----:B------:R-:W-:-:S03]  /*3700*/  FMUL R46, R40, UR12 ;  /* 0x0000000c282e7c20 */ /* 0x000fc60008400000 */
[----:B------:R-:W-:Y:S02]  /*3710*/  FMNMX R44, R45, R44, !PT ;  /* 0x0000002c2d2c7209 */ /* 0x000fe40007800000 */
[----:B------:R-:W-:Y:S01]  /*3720*/  FMNMX R47, R46, R47, !PT ;  /* 0x0000002f2e2f7209 */ /* 0x000fe20007800000 */
[----:B------:R-:W-:Y:S01]  /*3730*/  FMUL R46, R41, UR12 ;  /* 0x0000000c292e7c20 */ /* 0x000fe20008400000 */
[----:B------:R-:W-:-:S04]  /*3740*/  FMUL R45, R70, UR12 ;  /* 0x0000000c462d7c20 */ /* 0x000fc80008400000 */
[----:B------:R-:W-:Y:S02]  /*3750*/  FMNMX R46, R46, R47, !PT ;  /* 0x0000002f2e2e7209 */ /* 0x000fe40007800000 */
[----:B------:R-:W-:Y:S01]  /*3760*/  FMNMX R44, R45, R44, !PT ;  /* 0x0000002c2d2c7209 */ /* 0x000fe20007800000 */
[----:B------:R-:W-:Y:S02]  /*3770*/  FMUL R45, R71, UR12 ;  /* 0x0000000c472d7c20 */ /* 0x000fe40008400000 */
[----:B------:R-:W0:Y:S03]  /*3780*/  SHFL.BFLY PT, R47, R46, 0x2, 0x1f ;  /* 0x0c401f002e2f7f89 */ /* 0x000e2600000e0000 */
        /* <DEDUP_REMOVED lines=8> */
[----:B0-----:R-:W-:-:S04]  /*3810*/  FMNMX R47, R46, R47, !PT ;  /* 0x0000002f2e2f7209 */ /* 0x001fc80007800000 */
[----:B------:R-:W-:Y:S01]  /*3820*/  FMNMX R44, R45, R44, !PT ;  /* 0x0000002c2d2c7209 */ /* 0x000fe20007800000 */
[----:B------:R-:W-:Y:S01]  /*3830*/  FMUL R45, R106, UR12 ;  /* 0x0000000c6a2d7c20 */ /* 0x000fe20008400000 */
[----:B------:R-:W0:Y:S04]  /*3840*/  SHFL.BFLY PT, R46, R47, 0x1, 0x1f ;  /* 0x0c201f002f2e7f89 */ /* 0x000e2800000e0000 */
[----:B------:R-:W-:Y:S01]  /*3850*/  FMNMX R44, R45, R44, !PT ;  /* 0x0000002c2d2c7209 */ /* 0x000fe20007800000 */
[----:B------:R-:W-:-:S05]  /*3860*/  FMUL R45, R107, UR12 ;  /* 0x0000000c6b2d7c20 */ /* 0x000fca0008400000 */
[----:B------:R-:W-:Y:S01]  /*3870*/  FMNMX R44, R45, R44, !PT ;  /* 0x0000002c2d2c7209 */ /* 0x000fe20007800000 */
[----:B------:R-:W-:Y:S01]  /*3880*/  FMUL R45, R42, UR12 ;  /* 0x0000000c2a2d7c20 */ /* 0x000fe20008400000 */
[----:B------:R-:W-:-:S04]  /*3890*/  FMUL R49, R43, UR12 ;  /* 0x0000000c2b317c20 */ /* 0x000fc80008400000 */
[----:B------:R-:W-:-:S04]  /*38a0*/  FMNMX R44, R45, R44, !PT ;  /* 0x0000002c2d2c7209 */ /* 0x000fc80007800000 */
[----:B------:R-:W-:Y:S02]  /*38b0*/  FMNMX R44, R49, R44, !PT ;  /* 0x0000002c312c7209 */ /* 0x000fe40007800000 */
[----:B0-----:R-:W-:-:S03]  /*38c0*/  FMNMX R45, R47, R46, !PT ;  /* 0x0000002e2f2d7209 */ /* 0x001fc60007800000 */
[----:B------:R-:W0:Y:S01]  /*38d0*/  SHFL.BFLY PT, R46, R44, 0x2, 0x1f ;  /* 0x0c401f002c2e7f89 */ /* 0x000e2200000e0000 */
[----:B------:R-:W1:Y:S01]  /*38e0*/  S2R R120, SR_TID.X ;  /* 0x0000000000787919 */ /* 0x000e620000002100 */
[----:B0-----:R-:W-:-:S05]  /*38f0*/  FMNMX R44, R44, R46, !PT ;  /* 0x0000002e2c2c7209 */ /* 0x001fca0007800000 */
[----:B------:R-:W0:Y:S01]  /*3900*/  SHFL.BFLY PT, R46, R44, 0x1, 0x1f ;  /* 0x0c201f002c2e7f89 */ /* 0x000e2200000e0000 */
[----:B------:R-:W-:-:S05]  /*3910*/  FMNMX R45, R45, R36, !PT ;  /* 0x000000242d2d7209 */ /* 0x000fca0007800000 */
[--C-:B------:R-:W-:Y:S01]  /*3920*/  FFMA R52, R52, UR12, -R45.reuse ;  /* 0x0000000c34347c23 */ /* 0x100fe2000800082d */
[--C-:B------:R-:W-:Y:S01]  /*3930*/  FFMA R53, R53, UR12, -R45.reuse ;  /* 0x0000000c35357c23 */ /* 0x100fe2000800082d */
[--C-:B------:R-:W-:Y:S01]  /*3940*/  FFMA R76, R76, UR12, -R45.reuse ;  /* 0x0000000c4c4c7c23 */ /* 0x100fe2000800082d */
[--C-:B------:R-:W-:Y:S01]  /*3950*/  FFMA R85, R85, UR12, -R45.reuse ;  /* 0x0000000c55557c23 */ /* 0x100fe2000800082d */
[----:B------:R-:W-:Y:S01]  /*3960*/  FMUL R52, R52, 1.4426950216293334961 ;  /* 0x3fb8aa3b34347820 */ /* 0x000fe20000400000 */
[--C-:B------:R-:W-:Y:S01]  /*3970*/  FFMA R84, R84, UR12, -R45.reuse ;  /* 0x0000000c54547c23 */ /* 0x100fe2000800082d */
[--C-:B------:R-:W-:Y:S01]  /*3980*/  FFMA R48, R108, UR12, -R45.reuse ;  /* 0x0000000c6c307c23 */ /* 0x100fe2000800082d */
[----:B------:R-:W-:Y:S01]  /*3990*/  FFMA R109, R109, UR12, -R45 ;  /* 0x0000000c6d6d7c23 */ /* 0x000fe2000800082d */
[----:B------:R-:W-:Y:S01]  /*39a0*/  FMUL R60, R76, 1.4426950216293334961 ;  /* 0x3fb8aa3b4c3c7820 */ /* 0x000fe20000400000 */
[----:B------:R-:W-:Y:S01]  /*39b0*/  FMUL R47, R85, 1.4426950216293334961 ;  /* 0x3fb8aa3b552f7820 */ /* 0x000fe20000400000 */
[----:B------:R-:W-:Y:S01]  /*39c0*/  MUFU.EX2 R76, R52 ;  /* 0x00000034004c7308 */ /* 0x000fe20000000800 */
[----:B0-----:R-:W-:Y:S01]  /*39d0*/  FMNMX R44, R44, R46, !PT ;  /* 0x0000002e2c2c7209 */ /* 0x001fe20007800000 */
[----:B------:R-:W-:-:S03]  /*39e0*/  FMUL R46, R53, 1.4426950216293334961 ;  /* 0x3fb8aa3b352e7820 */ /* 0x000fc60000400000 */
[----:B------:R-:W-:-:S03]  /*39f0*/  FMNMX R44, R44, R35, !PT ;  /* 0x000000232c2c7209 */ /* 0x000fc60007800000 */
[----:B------:R0:W-:Y:S01]  /*3a00*/  MUFU.EX2 R52, R46 ;  /* 0x0000002e00347308 */ /* 0x0001e20000000800 */
[----:B------:R-:W-:Y:S01]  /*3a10*/  FMUL R53, R84, 1.4426950216293334961 ;  /* 0x3fb8aa3b54357820 */ /* 0x000fe20000400000 */
[----:B-1----:R-:W-:Y:S01]  /*3a20*/  LOP3.LUT R84, R120, 0x1c, RZ, 0xc0, !PT ;  /* 0x0000001c78547812 */ /* 0x002fe200078ec0ff */
[--C-:B------:R-:W-:Y:S01]  /*3a30*/  FFMA R110, R110, UR12, -R44.reuse ;  /* 0x0000000c6e6e7c23 */ /* 0x100fe2000800082c */
[----:B------:R-:W-:Y:S01]  /*3a40*/  FFMA R85, R111, UR12, -R44 ;  /* 0x0000000c6f557c23 */ /* 0x000fe2000800082c */
[----:B------:R-:W-:Y:S01]  /*3a50*/  FMUL R48, R48, 1.4426950216293334961 ;  /* 0x3fb8aa3b30307820 */ /* 0x000fe20000400000 */
[----:B------:R-:W-:Y:S01]  /*3a60*/  FMUL R61, R109, 1.4426950216293334961 ;  /* 0x3fb8aa3b6d3d7820 */ /* 0x000fe20000400000 */
[----:B0-----:R-:W-:Y:S01]  /*3a70*/  LOP3.LUT R46, R120, 0x1, RZ, 0xc0, !PT ;  /* 0x00000001782e7812 */ /* 0x001fe200078ec0ff */
[--C-:B------:R-:W-:Y:S01]  /*3a80*/  FFMA R50, R77, UR12, -R45.reuse ;  /* 0x0000000c4d327c23 */ /* 0x100fe2000800082d */
[----:B------:R-:W-:Y:S01]  /*3a90*/  FMUL R77, R110, 1.4426950216293334961 ;  /* 0x3fb8aa3b6e4d7820 */ /* 0x000fe20000400000 */
[----:B------:R-:W-:Y:S01]  /*3aa0*/  FMUL R85, R85, 1.4426950216293334961 ;  /* 0x3fb8aa3b55557820 */ /* 0x000fe20000400000 */
[----:B------:R-:W-:Y:S01]  /*3ab0*/  FFMA R100, R100, UR12, -R45 ;  /* 0x0000000c64647c23 */ /* 0x000fe2000800082d */
[----:B------:R-:W-:-:S02]  /*3ac0*/  IMAD R46, R46, 0x2, R84 ;  /* 0x000000022e2e7824 */ /* 0x000fc400078e0254 */
[----:B------:R-:W-:Y:S01]  /*3ad0*/  FFMA R101, R101, UR12, -R45 ;  /* 0x0000000c65657c23 */ /* 0x000fe2000800082d */
[--C-:B------:R-:W-:Y:S01]  /*3ae0*/  FFMA R84, R102, UR12, -R44.reuse ;  /* 0x0000000c66547c23 */ /* 0x100fe2000800082c */
[----:B------:R-:W-:Y:S01]  /*3af0*/  MUFU.EX2 R48, R48 ;  /* 0x0000003000307308 */ /* 0x000fe20000000800 */
[----:B------:R-:W-:Y:S01]  /*3b00*/  FMUL R49, R100, 1.4426950216293334961 ;  /* 0x3fb8aa3b64317820 */ /* 0x000fe20000400000 */
[----:B------:R-:W-:Y:S01]  /*3b10*/  FFMA R103, R103, UR12, -R44 ;  /* 0x0000000c67677c23 */ /* 0x000fe2000800082c */
[----:B------:R-:W-:Y:S01]  /*3b20*/  FMUL R101, R101, 1.4426950216293334961 ;  /* 0x3fb8aa3b65657820 */ /* 0x000fe20000400000 */
[----:B------:R-:W-:-:S04]  /*3b30*/  FMUL R84, R84, 1.4426950216293334961 ;  /* 0x3fb8aa3b54547820 */ /* 0x000fc80000400000 */
[----:B------:R-:W0:Y:S01]  /*3b40*/  MUFU.EX2 R61, R61 ;  /* 0x0000003d003d7308 */ /* 0x000e220000000800 */
[----:B------:R-:W-:Y:S01]  /*3b50*/  FMUL R103, R103, 1.4426950216293334961 ;  /* 0x3fb8aa3b67677820 */ /* 0x000fe20000400000 */
[----:B------:R-:W-:-:S06]  /*3b60*/  FFMA R132, R132, UR12, -R45 ;  /* 0x0000000c84847c23 */ /* 0x000fcc000800082d */
[----:B------:R-:W-:Y:S01]  /*3b70*/  MUFU.EX2 R77, R77 ;  /* 0x0000004d004d7308 */ /* 0x000fe20000000800 */
[----:B------:R-:W-:-:S07]  /*3b80*/  FFMA R133, R133, UR12, -R45 ;  /* 0x0000000c85857c23 */ /* 0x000fce000800082d */
[----:B------:R-:W1:Y:S01]  /*3b90*/  MUFU.EX2 R85, R85 ;  /* 0x0000005500557308 */ /* 0x000e620000000800 */
[----:B------:R-:W-:Y:S01]  /*3ba0*/  FMUL R50, R50, 1.4426950216293334961 ;  /* 0x3fb8aa3b32327820 */ /* 0x000fe20000400000 */
[----:B------:R-:W-:Y:S01]  /*3bb0*/  FMUL R100, R132, 1.4426950216293334961 ;  /* 0x3fb8aa3b84647820 */ /* 0x000fe20000400000 */
[----:B------:R-:W-:-:S05]  /*3bc0*/  FMUL R51, R133, 1.4426950216293334961 ;  /* 0x3fb8aa3b85337820 */ /* 0x000fca0000400000 */
[----:B------:R-:W4:Y:S01]  /*3bd0*/  MUFU.EX2 R49, R49 ;  /* 0x0000003100317308 */ /* 0x000f220000000800 */
[----:B------:R-:W-:-:S07]  /*3be0*/  FFMA R128, R128, UR12, -R45 ;  /* 0x0000000c80807c23 */ /* 0x000fce000800082d */
[----:B------:R0:W4:Y:S01]  /*3bf0*/  MUFU.EX2 R108, R101 ;  /* 0x00000065006c7308 */ /* 0x0001220000000800 */
[----:B------:R-:W-:-:S07]  /*3c00*/  FFMA R129, R129, UR12, -R45 ;  /* 0x0000000c81817c23 */ /* 0x000fce000800082d */
[----:B------:R-:W3:Y:S01]  /*3c10*/  MUFU.EX2 R84, R84 ;  /* 0x0000005400547308 */ /* 0x000ee20000000800 */
[----:B0-----:R-:W-:-:S04]  /*3c20*/  SHF.R.U32.HI R101, RZ, 0x1, R120 ;  /* 0x00000001ff657819 */ /* 0x001fc80000011678 */
[----:B------:R-:W-:-:S03]  /*3c30*/  SGXT.U32 R101, R101, 0x1 ;  /* 0x000000016565781a */ /* 0x000fc60000000000 */
[----:B------:R0:W3:Y:S01]  /*3c40*/  MUFU.EX2 R122, R103 ;  /* 0x00000067007a7308 */ /* 0x0000e20000000800 */
[----:B------:R-:W-:Y:S01]  /*3c50*/  LOP3.LUT R46, R46, R101, RZ, 0xfc, !PT ;  /* 0x000000652e2e7212 */ /* 0x000fe200078efcff */
[----:B------:R-:W-:Y:S01]  /*3c60*/  FADD R101, R48, R61 ;  /* 0x0000003d30657221 */ /* 0x000fe20000000000 */
[--C-:B------:R-:W-:Y:S01]  /*3c70*/  FFMA R78, R78, UR12, -R44.reuse ;  /* 0x0000000c4e4e7c23 */ /* 0x100fe2000800082c */
[--C-:B------:R-:W-:Y:S01]  /*3c80*/  FFMA R79, R79, UR12, -R44.reuse ;  /* 0x0000000c4f4f7c23 */ /* 0x100fe2000800082c */
[--C-:B------:R-:W-:Y:S01]  /*3c90*/  FFMA R135, R135, UR12, -R44.reuse ;  /* 0x0000000c87877c23 */ /* 0x100fe2000800082c */
[----:B------:R-:W-:Y:S01]  /*3ca0*/  F2FP.SATFINITE.E4M3.F32.PACK_AB_MERGE_C R61, R61, R48, RZ ;  /* 0x000000303d3d723e */ /* 0x000fe200048070ff */
[----:B0-----:R-:W-:Y:S01]  /*3cb0*/  FMUL R103, R128, 1.4426950216293334961 ;  /* 0x3fb8aa3b80677820 */ /* 0x001fe20000400000 */
[----:B------:R-:W-:Y:S01]  /*3cc0*/  FFMA R128, R134, UR12, -R44 ;  /* 0x0000000c86807c23 */ /* 0x000fe2000800082c */
[----:B------:R-:W-:Y:S01]  /*3cd0*/  MUFU.EX2 R60, R60 ;  /* 0x0000003c003c7308 */ /* 0x000fe20000000800 */
[----:B-1----:R-:W-:Y:S01]  /*3ce0*/  FADD R102, R77, R85 ;  /* 0x000000554d667221 */ /* 0x002fe20000000000 */
[----:B------:R-:W-:Y:S01]  /*3cf0*/  F2FP.SATFINITE.E4M3.F32.PACK_AB_MERGE_C R48, R85, R77, RZ ;  /* 0x0000004d5530723e */ /* 0x000fe200048070ff */
[----:B------:R-:W-:Y:S01]  /*3d00*/  FMUL R77, R129, 1.4426950216293334961 ;  /* 0x3fb8aa3b814d7820 */ /* 0x000fe20000400000 */
[----:B------:R-:W-:Y:S01]  /*3d10*/  FMUL R78, R78, 1.4426950216293334961 ;  /* 0x3fb8aa3b4e4e7820 */ /* 0x000fe20000400000 */
[----:B------:R-:W-:-:S03]  /*3d20*/  FMUL R123, R79, 1.4426950216293334961 ;  /* 0x3fb8aa3b4f7b7820 */ /* 0x000fc60000400000 */
[----:B------:R-:W0:Y:S01]  /*3d30*/  MUFU.EX2 R50, R50 ;  /* 0x0000003200327308 */ /* 0x000e220000000800 */
[----:B------:R-:W-:Y:S01]  /*3d40*/  FMUL R128, R128, 1.4426950216293334961 ;  /* 0x3fb8aa3b80807820 */ /* 0x000fe20000400000 */
[----:B------:R-:W-:-:S06]  /*3d50*/  FMUL R129, R135, 1.4426950216293334961 ;  /* 0x3fb8aa3b87817820 */ /* 0x000fcc0000400000 */
[----:B------:R-:W-:Y:S01]  /*3d60*/  MUFU.EX2 R100, R100 ;  /* 0x0000006400647308 */ /* 0x000fe20000000800 */
[----:B----4-:R-:W-:-:S07]  /*3d70*/  FADD R101, R49, R101 ;  /* 0x0000006531657221 */ /* 0x010fce0000000000 */
[----:B------:R-:W1:Y:S01]  /*3d80*/  MUFU.EX2 R51, R51 ;  /* 0x0000003300337308 */ /* 0x000e620000000800 */
[----:B------:R-:W-:Y:S01]  /*3d90*/  F2FP.SATFINITE.E4M3.F32.PACK_AB_MERGE_C R49, R108, R49, RZ ;  /* 0x000000316c31723e */ /* 0x000fe200048070ff */
[----:B---3--:R-:W-:Y:S01]  /*3da0*/  FADD R102, R84, R102 ;  /* 0x0000006654667221 */ /* 0x008fe20000000000 */
[----:B------:R-:W-:-:S05]  /*3db0*/  F2FP.F16.E4M3.UNPACK_B R48, R48 ;  /* 0x00000030ff30723e */ /* 0x000fca00020006ff */
[----:B------:R3:W-:Y:S01]  /*3dc0*/  MUFU.EX2 R121, R78 ;  /* 0x0000004e00797308 */ /* 0x0007e20000000800 */
[----:B------:R-:W-:Y:S01]  /*3dd0*/  F2FP.F16.E4M3.UNPACK_B R49, R49 ;  /* 0x00000031ff31723e */ /* 0x000fe200020006ff */
[----:B------:R-:W-:-:S06]  /*3de0*/  FADD R108, R108, R101 ;  /* 0x000000656c6c7221 */ /* 0x000fcc0000000000 */
[----:B------:R-:W-:Y:S01]  /*3df0*/  MUFU.EX2 R123, R123 ;  /* 0x0000007b007b7308 */ /* 0x000fe20000000800 */
[----:B---3--:R-:W-:Y:S02]  /*3e00*/  F2FP.SATFINITE.E4M3.F32.PACK_AB_MERGE_C R78, R122, R84, RZ ;  /* 0x000000547a4e723e */ /* 0x008fe400048070ff */
[----:B------:R-:W-:Y:S02]  /*3e10*/  F2FP.F16.E4M3.UNPACK_B R84, R61 ;  /* 0x0000003dff54723e */ /* 0x000fe400020006ff */
[----:B------:R-:W-:-:S03]  /*3e20*/  F2FP.F16.E4M3.UNPACK_B R78, R78 ;  /* 0x0000004eff4e723e */ /* 0x000fc600020006ff */
[----:B------:R-:W-:Y:S01]  /*3e30*/  MUFU.EX2 R128, R128 ;  /* 0x0000008000807308 */ /* 0x000fe20000000800 */
[----:B------:R-:W-:-:S07]  /*3e40*/  SEL R61, R84, R49, !P0 ;  /* 0x00000031543d7207 */ /* 0x000fce0004000000 */
[----:B------:R-:W3:Y:S01]  /*3e50*/  MUFU.EX2 R129, R129 ;  /* 0x0000008100817308 */ /* 0x000ee20000000800 */
[----:B------:R-:W-:Y:S02]  /*3e60*/  SEL R84, R49, R84, !P0 ;  /* 0x0000005431547207 */ /* 0x000fe40004000000 */
[----:B------:R-:W-:Y:S02]  /*3e70*/  SEL R101, R48, R78, !P0 ;  /* 0x0000004e30657207 */ /* 0x000fe40004000000 */
[----:B------:R-:W-:Y:S02]  /*3e80*/  SEL R85, R78, R48, !P0 ;  /* 0x000000304e557207 */ /* 0x000fe40004000000 */
[----:B0-----:R-:W-:Y:S02]  /*3e90*/  F2FP.SATFINITE.E4M3.F32.PACK_AB_MERGE_C R48, R50, R60, RZ ;  /* 0x0000003c3230723e */ /* 0x001fe400048070ff */
[----:B-1----:R-:W-:Y:S01]  /*3ea0*/  F2FP.SATFINITE.E4M3.F32.PACK_AB_MERGE_C R49, R51, R100, RZ ;  /* 0x000000643331723e */ /* 0x002fe200048070ff */
[--C-:B------:R-:W-:Y:S01]  /*3eb0*/  FFMA R79, R54, UR12, -R44.reuse ;  /* 0x0000000c364f7c23 */ /* 0x100fe2000800082c */
[----:B------:R-:W-:Y:S01]  /*3ec0*/  LOP3.LUT R219, R120, 0x7f, RZ, 0xc0, !PT ;  /* 0x0000007f78db7812 */ /* 0x000fe200078ec0ff */
[----:B------:R-:W-:Y:S01]  /*3ed0*/  BAR.SYNC.DEFER_BLOCKING 0x0 ;  /* 0x0000000000007b1d */ /* 0x000fe20000010000 */
[----:B------:R-:W-:Y:S01]  /*3ee0*/  F2FP.F16.E4M3.UNPACK_B R48, R48 ;  /* 0x00000030ff30723e */ /* 0x000fe200020006ff */
[--C-:B------:R-:W-:Y:S01]  /*3ef0*/  FFMA R55, R55, UR12, -R44.reuse ;  /* 0x0000000c37377c23 */ /* 0x100fe2000800082c */
[----:B------:R-:W-:Y:S01]  /*3f00*/  F2FP.F16.E4M3.UNPACK_B R49, R49 ;  /* 0x00000031ff31723e */ /* 0x000fe200020006ff */
[--C-:B------:R-:W-:Y:S01]  /*3f10*/  FFMA R78, R86, UR12, -R44.reuse ;  /* 0x0000000c564e7c23 */ /* 0x100fe2000800082c */
[----:B------:R-:W-:Y:S01]  /*3f20*/  FFMA R54, R87, UR12, -R44 ;  /* 0x0000000c57367c23 */ /* 0x000fe2000800082c */
[----:B------:R-:W-:Y:S01]  /*3f30*/  FADD R122, R122, R102 ;  /* 0x000000667a7a7221 */ /* 0x000fe20000000000 */
[----:B------:R-:W-:Y:S01]  /*3f40*/  SEL R102, R48, R49, !P0 ;  /* 0x0000003130667207 */ /* 0x000fe20004000000 */
[----:B------:R-:W-:Y:S01]  /*3f50*/  FMUL R79, R79, 1.4426950216293334961 ;  /* 0x3fb8aa3b4f4f7820 */ /* 0x000fe20000400000 */
[----:B------:R-:W-:Y:S01]  /*3f60*/  SEL R87, R49, R48, !P0 ;  /* 0x0000003031577207 */ /* 0x000fe20004000000 */
[----:B------:R-:W-:Y:S01]  /*3f70*/  FMUL R55, R55, 1.4426950216293334961 ;  /* 0x3fb8aa3b37377820 */ /* 0x000fe20000400000 */
[----:B------:R-:W-:Y:S01]  /*3f80*/  FMUL R78, R78, 1.4426950216293334961 ;  /* 0x3fb8aa3b4e4e7820 */ /* 0x000fe20000400000 */
[----:B------:R-:W-:Y:S01]  /*3f90*/  FMUL R54, R54, 1.4426950216293334961 ;  /* 0x3fb8aa3b36367820 */ /* 0x000fe20000400000 */
[----:B---3--:R-:W-:Y:S01]  /*3fa0*/  F2FP.SATFINITE.E4M3.F32.PACK_AB_MERGE_C R48, R129, R128, RZ ;  /* 0x000000808130723e */ /* 0x008fe200048070ff */
[----:B------:R-:W-:Y:S01]  /*3fb0*/  MUFU.EX2 R79, R79 ;  /* 0x0000004f004f7308 */ /* 0x000fe20000000800 */
[----:B------:R-:W-:-:S02]  /*3fc0*/  FFMA R49, R80, UR12, -R45 ;  /* 0x0000000c50317c23 */ /* 0x000fc4000800082d */
[----:B------:R-:W-:Y:S01]  /*3fd0*/  F2FP.F16.E4M3.UNPACK_B R48, R48 ;  /* 0x00000030ff30723e */ /* 0x000fe200020006ff */
[----:B------:R0:W-:Y:S04]  /*3fe0*/  STS.U8 [R219+UR6], R136 ;  /* 0x00000088db007988 */ /* 0x0001e80008000006 */
[----:B------:R-:W1:Y:S01]  /*3ff0*/  MUFU.EX2 R55, R55 ;  /* 0x0000003700377308 */ /* 0x000e620000000800 */
[----:B------:R-:W-:Y:S01]  /*4000*/  FFMA R81, R81, UR12, -R45 ;  /* 0x0000000c51517c23 */ /* 0x000fe2000800082d */
[----:B0-----:R-:W-:-:S06]  /*4010*/  F2FP.SATFINITE.E4M3.F32.PACK_AB_MERGE_C R136, R123, R121, RZ ;  /* 0x000000797b88723e */ /* 0x001fcc00048070ff */
[----:B------:R-:W-:Y:S01]  /*4020*/  MUFU.EX2 R78, R78 ;  /* 0x0000004e004e7308 */ /* 0x000fe20000000800 */
[----:B------:R-:W-:Y:S01]  /*4030*/  F2FP.F16.E4M3.UNPACK_B R136, R136 ;  /* 0x00000088ff88723e */ /* 0x000fe200020006ff */
[----:B------:R-:W-:-:S06]  /*4040*/  FMUL R49, R49, 1.4426950216293334961 ;  /* 0x3fb8aa3b31317820 */ /* 0x000fcc0000400000 */
[----:B------:R-:W0:Y:S01]  /*4050*/  MUFU.EX2 R54, R54 ;  /* 0x0000003600367308 */ /* 0x000e220000000800 */
[----:B------:R-:W-:Y:S02]  /*4060*/  SEL R135, R136, R48, !P0 ;  /* 0x0000003088877207 */ /* 0x000fe40004000000 */
[----:B------:R-:W-:Y:S01]  /*4070*/  SEL R136, R48, R136, !P0 ;  /* 0x0000008830887207 */ /* 0x000fe20004000000 */
[----:B------:R-:W-:-:S04]  /*4080*/  FMUL R48, R81, 1.4426950216293334961 ;  /* 0x3fb8aa3b51307820 */ /* 0x000fc80000400000 */
[----:B------:R-:W-:Y:S08]  /*4090*/  MUFU.EX2 R53, R53 ;  /* 0x0000003500357308 */ /* 0x000ff00000000800 */
[----:B------:R-:W3:Y:S01]  /*40a0*/  MUFU.EX2 R47, R47 ;  /* 0x0000002f002f7308 */ /* 0x000ee20000000800 */
[----:B-1----:R-:W-:-:S07]  /*40b0*/  F2FP.SATFINITE.E4M3.F32.PACK_AB_MERGE_C R120, R55, R79, RZ ;  /* 0x0000004f3778723e */ /* 0x002fce00048070ff */
[----:B------:R-:W-:Y:S01]  /*40c0*/  MUFU.EX2 R103, R103 ;  /* 0x0000006700677308 */ /* 0x000fe20000000800 */
[----:B0-----:R-:W-:-:S07]  /*40d0*/  F2FP.SATFINITE.E4M3.F32.PACK_AB_MERGE_C R80, R54, R78, RZ ;  /* 0x0000004e3650723e */ /* 0x001fce00048070ff */
[----:B------:R-:W0:Y:S08]  /*40e0*/  MUFU.EX2 R77, R77 ;  /* 0x0000004d004d7308 */ /* 0x000e300000000800 */
[----:B------:R-:W-:Y:S08]  /*40f0*/  MUFU.EX2 R49, R49 ;  /* 0x0000003100317308 */ /* 0x000ff00000000800 */
[----:B------:R-:W1:Y:S01]  /*4100*/  MUFU.EX2 R48, R48 ;  /* 0x0000003000307308 */ /* 0x000e620000000800 */
[----:B------:R-:W-:-:S02]  /*4110*/  F2FP.F16.E4M3.UNPACK_B R120, R120 ;  /* 0x00000078ff78723e */ /* 0x000fc400020006ff */
[----:B------:R-:W-:Y:S01]  /*4120*/  F2FP.F16.E4M3.UNPACK_B R80, R80 ;  /* 0x00000050ff50723e */ /* 0x000fe200020006ff */
[----:B------:R-:W-:Y:S01]  /*4130*/  FADD R108, R60, R108 ;  /* 0x0000006c3c6c7221 */ /* 0x000fe20000000000 */
[----:B------:R-:W-:Y:S02]  /*4140*/  F2FP.SATFINITE.E4M3.F32.PACK_AB_MERGE_C R110, R52, R76, RZ ;  /* 0x0000004c346e723e */ /* 0x000fe400048070ff */
[----:B---3--:R-:W-:Y:S02]  /*4150*/  F2FP.SATFINITE.E4M3.F32.PACK_AB_MERGE_C R81, R47, R53, RZ ;  /* 0x000000352f51723e */ /* 0x008fe400048070ff */
[----:B------:R-:W-:Y:S01]  /*4160*/  SEL R111, R120, R80, !P0 ;  /* 0x00000050786f7207 */ /* 0x000fe20004000000 */
[----:B------:R-:W-:Y:S01]  /*4170*/  FADD R108, R50, R108 ;  /* 0x0000006c326c7221 */ /* 0x000fe20000000000 */
[----:B------:R-:W-:Y:S02]  /*4180*/  SEL R120, R80, R120, !P0 ;  /* 0x0000007850787207 */ /* 0x000fe40004000000 */
[----:B0-----:R-:W-:-:S02]  /*4190*/  F2FP.SATFINITE.E4M3.F32.PACK_AB_MERGE_C R60, R77, R103, RZ ;  /* 0x000000674d3c723e */ /* 0x001fc400048070ff */
[----:B------:R-:W-:Y:S02]  /*41a0*/  F2FP.F16.E4M3.UNPACK_B R110, R110 ;  /* 0x0000006eff6e723e */ /* 0x000fe400020006ff */
[----:B-1----:R-:W-:Y:S02]  /*41b0*/  F2FP.SATFINITE.E4M3.F32.PACK_AB_MERGE_C R80, R48, R49, RZ ;  /* 0x000000313050723e */ /* 0x002fe400048070ff */
[----:B------:R-:W-:Y:S01]  /*41c0*/  F2FP.F16.E4M3.UNPACK_B R81, R81 ;  /* 0x00000051ff51723e */ /* 0x000fe200020006ff */
[----:B------:R-:W-:Y:S01]  /*41d0*/  FADD R108, R100, R108 ;  /* 0x0000006c646c7221 */ /* 0x000fe20000000000 */
[----:B------:R-:W-:Y:S01]  /*41e0*/  F2FP.F16.E4M3.UNPACK_B R60, R60 ;  /* 0x0000003cff3c723e */ /* 0x000fe200020006ff */
[--C-:B------:R-:W-:Y:S01]  /*41f0*/  FFMA R130, R130, UR12, -R44.reuse ;  /* 0x0000000c82827c23 */ /* 0x100fe2000800082c */
[----:B------:R-:W-:Y:S01]  /*4200*/  F2FP.F16.E4M3.UNPACK_B R80, R80 ;  /* 0x00000050ff50723e */ /* 0x000fe200020006ff */
[--C-:B------:R-:W-:Y:S01]  /*4210*/  FFMA R131, R131, UR12, -R44.reuse ;  /* 0x0000000c83837c23 */ /* 0x100fe2000800082c */
[----:B------:R-:W-:Y:S01]  /*4220*/  SEL R109, R110, R81, !P0 ;  /* 0x000000516e6d7207 */ /* 0x000fe20004000000 */
[--C-:B------:R-:W-:Y:S01]  /*4230*/  FFMA R82, R82, UR12, -R44.reuse ;  /* 0x0000000c52527c23 */ /* 0x100fe2000800082c */
[----:B------:R-:W-:Y:S01]  /*4240*/  FFMA R83, R83, UR12, -R44 ;  /* 0x0000000c53537c23 */ /* 0x000fe2000800082c */
[----:B------:R-:W-:Y:S01]  /*4250*/  SEL R110, R81, R110, !P0 ;  /* 0x0000006e516e7207 */ /* 0x000fe20004000000 */
[----:B------:R-:W-:Y:S01]  /*4260*/  FADD R81, R121, R122 ;  /* 0x0000007a79517221 */ /* 0x000fe20000000000 */
[----:B------:R-:W-:Y:S01]  /*4270*/  SEL R121, R60, R80, !P0 ;  /* 0x000000503c797207 */ /* 0x000fe20004000000 */
[----:B------:R-:W-:Y:S01]  /*4280*/  FADD R108, R51, R108 ;  /* 0x0000006c336c7221 */ /* 0x000fe20000000000 */
[----:B------:R-:W-:Y:S01]  /*4290*/  SEL R122, R80, R60, !P0 ;  /* 0x0000003c507a7207 */ /* 0x000fe20004000000 */
[----:B------:R-:W-:Y:S01]  /*42a0*/  FMUL R80, R130, 1.4426950216293334961 ;  /* 0x3fb8aa3b82507820 */ /* 0x000fe20000400000 */
[----:B------:R-:W-:Y:S01]  /*42b0*/  FMUL R51, R131, 1.4426950216293334961 ;  /* 0x3fb8aa3b83337820 */ /* 0x000fe20000400000 */
[----:B------:R-:W-:Y:S01]  /*42c0*/  FMUL R50, R82, 1.4426950216293334961 ;  /* 0x3fb8aa3b52327820 */ /* 0x000fe20000400000 */
[----:B------:R-:W-:Y:S01]  /*42d0*/  FMUL R83, R83, 1.4426950216293334961 ;  /* 0x3fb8aa3b53537820 */ /* 0x000fe20000400000 */
[----:B------:R-:W0:Y:S02]  /*42e0*/  S2R R100, SR_TID.X ;  /* 0x0000000000647919 */ /* 0x000e240000002100 */
[----:B------:R-:W-:Y:S01]  /*42f0*/  MUFU.EX2 R80, R80 ;  /* 0x0000005000507308 */ /* 0x000fe20000000800 */
[--C-:B------:R-:W-:Y:S01]  /*4300*/  FFMA R116, R116, UR12, -R45.reuse ;  /* 0x0000000c74747c23 */ /* 0x100fe2000800082d */
[----:B------:R-:W-:Y:S01]  /*4310*/  FFMA R117, R117, UR12, -R45 ;  /* 0x0000000c75757c23 */ /* 0x000fe2000800082d */
[----:B------:R-:W-:-:S05]  /*4320*/  FADD R81, R123, R81 ;  /* 0x000000517b517221 */ /* 0x000fca0000000000 */
[----:B------:R-:W1:Y:S01]  /*4330*/  MUFU.EX2 R51, R51 ;  /* 0x0000003300337308 */ /* 0x000e620000000800 */
[----:B------:R-:W-:Y:S01]  /*4340*/  FFMA R125, R125, UR12, -R45 ;  /* 0x0000000c7d7d7c23 */ /* 0x000fe2000800082d */
[----:B------:R-:W-:-:S06]  /*4350*/  FMUL R116, R116, 1.4426950216293334961 ;  /* 0x3fb8aa3b74747820 */ /* 0x000fcc0000400000 */
[----:B------:R-:W-:Y:S01]  /*4360*/  MUFU.EX2 R50, R50 ;  /* 0x0000003200327308 */ /* 0x000fe20000000800 */
[----:B------:R-:W-:-:S07]  /*4370*/  FMUL R117, R117, 1.4426950216293334961 ;  /* 0x3fb8aa3b75757820 */ /* 0x000fce0000400000 */
[----:B------:R-:W3:Y:S01]  /*4380*/  MUFU.EX2 R83, R83 ;  /* 0x0000005300537308 */ /* 0x000ee20000000800 */
[----:B------:R-:W-:Y:S01]  /*4390*/  FFMA R124, R124, UR12, -R45 ;  /* 0x0000000c7c7c7c23 */ /* 0x000fe2000800082d */
[----:B------:R-:W-:Y:S01]  /*43a0*/  FADD R108, R76, R108 ;  /* 0x0000006c4c6c7221 */ /* 0x000fe20000000000 */
[----:B------:R-:W-:Y:S01]  /*43b0*/  FADD R81, R128, R81 ;  /* 0x0000005180517221 */ /* 0x000fe20000000000 */
[----:B------:R-:W-:Y:S01]  /*43c0*/  FMUL R60, R125, 1.4426950216293334961 ;  /* 0x3fb8aa3b7d3c7820 */ /* 0x000fe20000400000 */
[----:B------:R-:W-:Y:S01]  /*43d0*/  FMUL R124, R124, 1.4426950216293334961 ;  /* 0x3fb8aa3b7c7c7820 */ /* 0x000fe20000400000 */
[----:B------:R-:W-:Y:S02]  /*43e0*/  FADD R108, R52, R108 ;  /* 0x0000006c346c7221 */ /* 0x000fe40000000000 */
[----:B------:R-:W-:Y:S01]  /*43f0*/  MUFU.EX2 R128, R116 ;  /* 0x0000007400807308 */ /* 0x000fe20000000800 */
[----:B------:R-:W-:Y:S01]  /*4400*/  FADD R81, R129, R81 ;  /* 0x0000005181517221 */ /* 0x000fe20000000000 */
[----:B------:R-:W-:-:S06]  /*4410*/  FADD R108, R53, R108 ;  /* 0x0000006c356c7221 */ /* 0x000fcc0000000000 */
[----:B------:R-:W4:Y:S01]  /*4420*/  MUFU.EX2 R123, R117 ;  /* 0x00000075007b7308 */ /* 0x000f220000000800 */
[----:B-1----:R-:W-:Y:S02]  /*4430*/  F2FP.SATFINITE.E4M3.F32.PACK_AB_MERGE_C R52, R51, R80, RZ ;  /* 0x000000503334723e */ /* 0x002fe400048070ff */
[----:B---3--:R-:W-:Y:S01]  /*4440*/  F2FP.SATFINITE.E4M3.F32.PACK_AB_MERGE_C R53, R83, R50, RZ ;  /* 0x000000325335723e */ /* 0x008fe200048070ff */
[----:B------:R-:W-:-:S04]  /*4450*/  FADD R76, R79, R81 ;  /* 0x000000514f4c7221 */ /* 0x000fc80000000000 */
[----:B------:R1:W-:Y:S01]  /*4460*/  MUFU.EX2 R134, R124 ;  /* 0x0000007c00867308 */ /* 0x0003e20000000800 */
[----:B------:R-:W-:Y:S02]  /*4470*/  F2FP.F16.E4M3.UNPACK_B R52, R52 ;  /* 0x00000034ff34723e */ /* 0x000fe400020006ff */
[----:B------:R-:W-:-:S05]  /*4480*/  F2FP.F16.E4M3.UNPACK_B R125, R53 ;  /* 0x00000035ff7d723e */ /* 0x000fca00020006ff */
[----:B------:R-:W3:Y:S01]  /*4490*/  MUFU.EX2 R60, R60 ;  /* 0x0000003c003c7308 */ /* 0x000ee20000000800 */
[----:B------:R-:W-:Y:S01]  /*44a0*/  FADD R55, R55, R76 ;  /* 0x0000004c37377221 */ /* 0x000fe20000000000 */
[----:B-1----:R-:W-:Y:S01]  /*44b0*/  SEL R124, R52, R125, !P0 ;  /* 0x0000007d347c7207 */ /* 0x002fe20004000000 */
[----:B------:R-:W-:Y:S01]  /*44c0*/  FFMA R56, R56, UR12, -R45 ;  /* 0x0000000c38387c23 */ /* 0x000fe2000800082d */
[----:B------:R-:W-:Y:S01]  /*44d0*/  SEL R125, R125, R52, !P0 ;  /* 0x000000347d7d7207 */ /* 0x000fe20004000000 */
[--C-:B------:R-:W-:Y:S01]  /*44e0*/  FFMA R130, R67, UR12, -R44.reuse ;  /* 0x0000000c43827c23 */ /* 0x100fe2000800082c */
[----:B------:R-:W-:Y:S01]  /*44f0*/  FADD R53, R78, R55 ;  /* 0x000000374e357221 */ /* 0x000fe20000000000 */
[----:B----4-:R-:W-:Y:S01]  /*4500*/  F2FP.SATFINITE.E4M3.F32.PACK_AB_MERGE_C R52, R123, R128, RZ ;  /* 0x000000807b34723e */ /* 0x010fe200048070ff */
[----:B------:R-:W-:Y:S01]  /*4510*/  FFMA R86, R43, UR12, -R44 ;  /* 0x0000000c2b567c23 */ /* 0x000fe2000800082c */
[----:B------:R-:W-:Y:S01]  /*4520*/  LOP3.LUT R67, R219, 0x10, RZ, 0x3c, !PT ;  /* 0x00000010db437812 */ /* 0x000fe200078e3cff */
[----:B------:R-:W-:Y:S01]  /*4530*/  FADD R108, R47, R108 ;  /* 0x0000006c2f6c7221 */ /* 0x000fe20000000000 */
[--C-:B------:R-:W-:Y:S01]  /*4540*/  FFMA R78, R42, UR12, -R44.reuse ;  /* 0x0000000c2a4e7c23 */ /* 0x100fe2000800082c */
[C---:B------:R-:W-:Y:S01]  /*4550*/  LOP3.LUT R43, R219.reuse, 0x20, RZ, 0x3c, !PT ;  /* 0x00000020db2b7812 */ /* 0x040fe200078e3cff */
[----:B------:R-:W-:Y:S01]  /*4560*/  FMUL R116, R56, 1.4426950216293334961 ;  /* 0x3fb8aa3b38747820 */ /* 0x000fe20000400000 */
[----:B------:R-:W-:Y:S01]  /*4570*/  LOP3.LUT R42, R219, 0x30, RZ, 0x3c, !PT ;  /* 0x00000030db2a7812 */ /* 0x000fe200078e3cff */
[----:B------:R-:W-:Y:S01]  /*4580*/  FADD R53, R54, R53 ;  /* 0x0000003536357221 */ /* 0x000fe20000000000 */
[----:B------:R-:W-:Y:S01]  /*4590*/  F2FP.F16.E4M3.UNPACK_B R55, R52 ;  /* 0x00000034ff37723e */ /* 0x000fe200020006ff */
[----:B------:R-:W-:Y:S01]  /*45a0*/  STS.U8 [R219+UR6+0x400], R139 ;  /* 0x0004008bdb007988 */ /* 0x000fe20008000006 */
[----:B------:R-:W-:Y:S01]  /*45b0*/  FFMA R56, R118, UR12, -R44 ;  /* 0x0000000c76387c23 */ /* 0x000fe2000800082c */
[----:B------:R-:W-:Y:S01]  /*45c0*/  FADD R52, R103, R108 ;  /* 0x0000006c67347221 */ /* 0x000fe20000000000 */
[----:B0-----:R-:W-:Y:S01]  /*45d0*/  LOP3.LUT R54, R100, 0x7, RZ, 0xc0, !PT ;  /* 0x0000000764367812 */ /* 0x001fe200078ec0ff */
[----:B------:R-:W-:Y:S01]  /*45e0*/  STS.U8 [R219+UR6+0x800], R205 ;  /* 0x000800cddb007988 */ /* 0x000fe20008000006 */
[----:B---3--:R-:W-:-:S03]  /*45f0*/  F2FP.SATFINITE.E4M3.F32.PACK_AB_MERGE_C R47, R60, R134, RZ ;  /* 0x000000863c2f723e */ /* 0x008fc600048070ff */
[----:B------:R0:W-:Y:S01]  /*4600*/  STS.U8 [R219+UR6+0xc00], R211 ;  /* 0x000c00d3db007988 */ /* 0x0001e20008000006 */
[----:B------:R-:W-:-:S03]  /*4610*/  FFMA R117, R41, UR12, -R45 ;  /* 0x0000000c29757c23 */ /* 0x000fc6000800082d */
[----:B------:R-:W-:Y:S01]  /*4620*/  STS.U8 [R67+UR6+0x80], R180 ;  /* 0x000080b443007988 */ /* 0x000fe20008000006 */
[----:B------:R-:W-:-:S03]  /*4630*/  FMUL R56, R56, 1.4426950216293334961 ;  /* 0x3fb8aa3b38387820 */ /* 0x000fc60000400000 */
[----:B------:R-:W-:Y:S04]  /*4640*/  STS.U8 [R67+UR6+0x480], R92 ;  /* 0x0004805c43007988 */ /* 0x000fe80008000006 */
[----:B------:R-:W-:Y:S04]  /*4650*/  STS.U8 [R67+UR6+0x880], R195 ;  /* 0x000880c343007988 */ /* 0x000fe80008000006 */
[----:B------:R-:W-:Y:S01]  /*4660*/  STS.U8 [R67+UR6+0xc80], R208 ;  /* 0x000c80d043007988 */ /* 0x000fe20008000006 */
[----:B------:R-:W-:-:S03]  /*4670*/  FADD R52, R77, R52 ;  /* 0x000000344d347221 */ /* 0x000fc60000000000 */
[----:B------:R-:W-:Y:S01]  /*4680*/  STS.U8 [R43+UR6+0x100], R178 ;  /* 0x000100b22b007988 */ /* 0x000fe20008000006 */
[----:B------:R-:W-:-:S03]  /*4690*/  FFMA R118, R40, UR12, -R45 ;  /* 0x0000000c28767c23 */ /* 0x000fc6000800082d */
[----:B------:R-:W-:Y:S01]  /*46a0*/  STS.U8 [R43+UR6+0x500], R93 ;  /* 0x0005005d2b007988 */ /* 0x000fe20008000006 */
[----:B------:R-:W-:-:S03]  /*46b0*/  LOP3.LUT R41, R219, 0x40, RZ, 0x3c, !PT ;  /* 0x00000040db297812 */ /* 0x000fc600078e3cff */
[----:B------:R-:W-:Y:S04]  /*46c0*/  STS.U8 [R43+UR6+0x900], R62 ;  /* 0x0009003e2b007988 */ /* 0x000fe80008000006 */
[----:B------:R-:W-:Y:S01]  /*46d0*/  STS.U8 [R43+UR6+0xd00], R210 ;  /* 0x000d00d22b007988 */ /* 0x000fe20008000006 */
[----:B------:R-:W-:Y:S01]  /*46e0*/  F2FP.F16.E4M3.UNPACK_B R76, R47 ;  /* 0x0000002fff4c723e */ /* 0x000fe200020006ff */
[----:B------:R-:W-:Y:S02]  /*46f0*/  IMAD R54, R54, 0x90, RZ ;  /* 0x0000009036367824 */ /* 0x000fe400078e02ff */
[----:B------:R-:W-:Y:S01]  /*4700*/  IMAD.SHL.U32 R77, R100, 0x2, RZ ;  /* 0x00000002644d7824 */ /* 0x000fe200078e00ff */
[----:B------:R-:W-:Y:S01]  /*4710*/  STS.U8 [R42+UR6+0x180], R137 ;  /* 0x000180892a007988 */ /* 0x000fe20008000006 */
[----:B------:R-:W-:Y:S01]  /*4720*/  LOP3.LUT R40, R219, 0x50, RZ, 0x3c, !PT ;  /* 0x00000050db287812 */ /* 0x000fe200078e3cff */
[----:B------:R1:W-:Y:S01]  /*4730*/  MUFU.EX2 R133, R56 ;  /* 0x0000003800857308 */ /* 0x0003e20000000800 */
[--C-:B------:R-:W-:Y:S01]  /*4740*/  FFMA R57, R57, UR12, -R45.reuse ;  /* 0x0000000c39397c23 */ /* 0x100fe2000800082d */
[----:B------:R-:W-:Y:S01]  /*4750*/  STS.U8 [R42+UR6+0x580], R94 ;  /* 0x0005805e2a007988 */ /* 0x000fe20008000006 */
[--C-:B------:R-:W-:Y:S01]  /*4760*/  FFMA R127, R127, UR12, -R44.reuse ;  /* 0x0000000c7f7f7c23 */ /* 0x100fe2000800082c */
[--C-:B------:R-:W-:Y:S01]  /*4770*/  FFMA R68, R68, UR12, -R45.reuse ;  /* 0x0000000c44447c23 */ /* 0x100fe2000800082d */
[----:B------:R-:W-:Y:S01]  /*4780*/  FFMA R69, R69, UR12, -R45 ;  /* 0x0000000c45457c23 */ /* 0x000fe2000800082d */
[----:B------:R-:W-:Y:S02]  /*4790*/  STS.U8 [R42+UR6+0x980], R63 ;  /* 0x0009803f2a007988 */ /* 0x000fe40008000006 */
[----:B------:R-:W-:Y:S01]  /*47a0*/  MUFU.EX2 R116, R116 ;  /* 0x0000007400747308 */ /* 0x000fe20000000800 */
[--C-:B------:R-:W-:Y:S01]  /*47b0*/  FFMA R58, R58, UR12, -R44.reuse ;  /* 0x0000000c3a3a7c23 */ /* 0x100fe2000800082c */
[----:B------:R3:W-:Y:S01]  /*47c0*/  STS.U8 [R42+UR6+0xd80], R212 ;  /* 0x000d80d42a007988 */ /* 0x0007e20008000006 */
[----:B0-----:R-:W-:Y:S01]  /*47d0*/  LOP3.LUT R219, R219, 0x60, RZ, 0x3c, !PT ;  /* 0x00000060dbdb7812 */ /* 0x001fe200078e3cff */
[----:B------:R-:W-:Y:S01]  /*47e0*/  FADD R53, R80, R53 ;  /* 0x0000003550357221 */ /* 0x000fe20000000000 */
[----:B------:R-:W-:Y:S01]  /*47f0*/  SEL R47, R76, R55, !P0 ;  /* 0x000000374c2f7207 */ /* 0x000fe20004000000 */
[----:B------:R-:W-:Y:S01]  /*4800*/  STS.U8 [R41+UR6+0x200], R179 ;  /* 0x000200b329007988 */ /* 0x000fe20008000006 */
[----:B------:R-:W-:Y:S01]  /*4810*/  FFMA R59, R59, UR12, -R44 ;  /* 0x0000000c3b3b7c23 */ /* 0x000fe2000800082c */
[----:B------:R-:W-:Y:S01]  /*4820*/  FADD R49, R49, R52 ;  /* 0x0000003431317221 */ /* 0x000fe20000000000 */
[--C-:B------:R-:W-:Y:S01]  /*4830*/  FFMA R70, R70, UR12, -R44.reuse ;  /* 0x0000000c46467c23 */ /* 0x100fe2000800082c */
[----:B------:R-:W-:Y:S01]  /*4840*/  FFMA R71, R71, UR12, -R44 ;  /* 0x0000000c47477c23 */ /* 0x000fe2000800082c */
[----:B------:R-:W-:Y:S01]  /*4850*/  FFMA R140, R140, UR12, -R45 ;  /* 0x0000000c8c8c7c23 */ /* 0x000fe2000800082d */
[----:B---3--:R-:W-:Y:S01]  /*4860*/  LOP3.LUT R42, R100, 0x7f, RZ, 0xc0, !PT ;  /* 0x0000007f642a7812 */ /* 0x008fe200078ec0ff */
[----:B------:R-:W-:Y:S01]  /*4870*/  STS.U8 [R41+UR6+0x600], R95 ;  /* 0x0006005f29007988 */ /* 0x000fe20008000006 */
[----:B------:R-:W-:Y:S01]  /*4880*/  FADD R36, -R45, R36 ;  /* 0x000000242d247221 */ /* 0x000fe20000000100 */
[----:B------:R-:W-:Y:S01]  /*4890*/  FADD R35, -R44, R35 ;  /* 0x000000232c237221 */ /* 0x000fe20000000100 */
[C---:B------:R-:W-:Y:S01]  /*48a0*/  LOP3.LUT R63, R42.reuse, 0x60, RZ, 0x3c, !PT ;  /* 0x000000602a3f7812 */ /* 0x040fe200078e3cff */
[----:B-----5:R-:W-:Y:S01]  /*48b0*/  STS.U8 [R41+UR6+0xa00], R198 ;  /* 0x000a00c629007988 */ /* 0x020fe20008000006 */
[----:B-1----:R-:W-:-:S03]  /*48c0*/  LOP3.LUT R56, R42, 0x70, RZ, 0x3c, !PT ;  /* 0x000000702a387812 */ /* 0x002fc600078e3cff */
[----:B------:R-:W-:Y:S01]  /*48d0*/  SHFL.IDX PT, R139, R61, R46, 0x1f ;  /* 0x00001f2e3d8b7589 */ /* 0x000fe200000e0000 */
[----:B------:R-:W-:Y:S01]  /*48e0*/  SEL R76, R55, R76, !P0 ;  /* 0x0000004c374c7207 */ /* 0x000fe20004000000 */
[--C-:B------:R-:W-:Y:S01]  /*48f0*/  FFMA R55, R119, UR12, -R44.reuse ;  /* 0x0000000c77377c23 */ /* 0x100fe2000800082c */
[----:B------:R-:W-:Y:S01]  /*4900*/  LOP3.LUT R77, R54, 0x30, R77, 0x78, !PT ;  /* 0x00000030364d7812 */ /* 0x000fe200078e784d */
[----:B------:R-:W-:Y:S01]  /*4910*/  STS.U8 [R41+UR6+0xe00], R214 ;  /* 0x000e00d629007988 */ /* 0x000fe20008000006 */
[----:B------:R-:W-:-:S03]  /*4920*/  FFMA R54, R126, UR12, -R44 ;  /* 0x0000000c7e367c23 */ /* 0x000fc6000800082c */
[----:B------:R-:W-:Y:S01]  /*4930*/  SHFL.IDX PT, R135, R135, R46, 0x1f ;  /* 0x00001f2e87877589 */ /* 0x000fe200000e0000 */
[----:B------:R-:W-:Y:S01]  /*4940*/  FMUL R57, R57, 1.4426950216293334961 ;  /* 0x3fb8aa3b39397820 */ /* 0x000fe20000400000 */
[--C-:B------:R-:W-:Y:S01]  /*4950*/  FFMA R64, R64, UR12, -R45.reuse ;  /* 0x0000000c40407c23 */ /* 0x100fe2000800082d */
[--C-:B------:R-:W-:Y:S01]  /*4960*/  FFMA R65, R65, UR12, -R45.reuse ;  /* 0x0000000c41417c23 */ /* 0x100fe2000800082d */
[----:B------:R-:W-:Y:S01]  /*4970*/  STS.U8 [R40+UR6+0x280], R182 ;  /* 0x000280b628007988 */ /* 0x000fe20008000006 */
[--C-:B------:R-:W-:Y:S01]  /*4980*/  FFMA R132, R66, UR12, -R44.reuse ;  /* 0x0000000c42847c23 */ /* 0x100fe2000800082c */
[--C-:B------:R-:W-:Y:S01]  /*4990*/  FFMA R142, R142, UR12, -R44.reuse ;  /* 0x0000000c8e8e7c23 */ /* 0x100fe2000800082c */
[--C-:B------:R-:W-:Y:S01]  /*49a0*/  FFMA R143, R143, UR12, -R44.reuse ;  /* 0x0000000c8f8f7c23 */ /* 0x100fe2000800082c */
[----:B------:R-:W-:Y:S04]  /*49b0*/  STS.U8 [R40+UR6+0x680], R173 ;  /* 0x000680ad28007988 */ /* 0x000fe80008000006 */
[----:B------:R-:W-:Y:S04]  /*49c0*/  SHFL.IDX PT, R121, R121, R46, 0x1f ;  /* 0x00001f2e79797589 */ /* 0x000fe800000e0000 */
[----:B------:R-:W-:Y:S01]  /*49d0*/  SHFL.IDX PT, R124, R124, R46, 0x1f ;  /* 0x00001f2e7c7c7589 */ /* 0x000fe200000e0000 */
[--C-:B------:R-:W-:Y:S01]  /*49e0*/  FFMA R107, R107, UR12, -R44.reuse ;  /* 0x0000000c6b6b7c23 */ /* 0x100fe2000800082c */
[----:B------:R-:W-:Y:S01]  /*49f0*/  FMUL R117, R117, 1.4426950216293334961 ;  /* 0x3fb8aa3b75757820 */ /* 0x000fe20000400000 */
[----:B------:R-:W-:Y:S01]  /*4a00*/  FFMA R106, R106, UR12, -R44 ;  /* 0x0000000c6a6a7c23 */ /* 0x000fe2000800082c */
[----:B------:R-:W-:Y:S01]  /*4a10*/  STS.U8 [R40+UR6+0xa80], R200 ;  /* 0x000a80c828007988 */ /* 0x000fe20008000006 */
[----:B------:R-:W-:Y:S01]  /*4a20*/  FFMA R141, R141, UR12, -R45 ;  /* 0x0000000c8d8d7c23 */ /* 0x000fe2000800082d */
[----:B------:R-:W0:Y:S02]  /*4a30*/  LDC R178, c[0x0][0x280] ;  /* 0x0000a000ffb27b82 */ /* 0x000e240000000800 */
[----:B------:R-:W-:Y:S04]  /*4a40*/  STS.U8 [R40+UR6+0xe80], R215 ;  /* 0x000e80d728007988 */ /* 0x000fe80008000006 */
[----:B------:R-:W-:Y:S01]  /*4a50*/  STS.U8 [R219+UR6+0x300], R172 ;  /* 0x000300acdb007988 */ /* 0x000fe20008000006 */
[----:B------:R-:W-:-:S03]  /*4a60*/  FMUL R54, R54, 1.4426950216293334961 ;  /* 0x3fb8aa3b36367820 */ /* 0x000fc60000400000 */
[----:B------:R-:W-:Y:S01]  /*4a70*/  STS.U8 [R63+UR6+0x700], R176 ;  /* 0x000700b03f007988 */ /* 0x000fe20008000006 */
[----:B------:R-:W-:-:S03]  /*4a80*/  FMUL R127, R127, 1.4426950216293334961 ;  /* 0x3fb8aa3b7f7f7820 */ /* 0x000fc60000400000 */
[----:B------:R-:W-:Y:S01]  /*4a90*/  STS.U8 [R63+UR6+0xb00], R202 ;  /* 0x000b00ca3f007988 */ /* 0x000fe20008000006 */
[----:B------:R-:W-:-:S03]  /*4aa0*/  FMUL R55, R55, 1.4426950216293334961 ;  /* 0x3fb8aa3b37377820 */ /* 0x000fc60000400000 */
[----:B--2---:R-:W-:Y:S04]  /*4ab0*/  STS.U8 [R63+UR6+0xf00], R216 ;  /* 0x000f00d83f007988 */ /* 0x004fe80008000006 */
[----:B------:R-:W-:Y:S04]  /*4ac0*/  STS.U8 [R56+UR6+0x380], R138 ;  /* 0x0003808a38007988 */ /* 0x000fe80008000006 */
[----:B------:R-:W-:Y:S04]  /*4ad0*/  STS.U8 [R56+UR6+0x780], R177 ;  /* 0x000780b138007988 */ /* 0x000fe80008000006 */
[----:B------:R-:W-:Y:S04]  /*4ae0*/  STS.U8 [R56+UR6+0xb80], R203 ;  /* 0x000b80cb38007988 */ /* 0x000fe80008000006 */
[----:B------:R1:W-:Y:S01]  /*4af0*/  STS.U8 [R56+UR6+0xf80], R218 ;  /* 0x000f80da38007988 */ /* 0x0003e20008000006 */
[----:B------:R-:W-:Y:S01]  /*4b00*/  BAR.SYNC.DEFER_BLOCKING 0x0 ;  /* 0x0000000000007b1d */ /* 0x000fe20000010000 */
[----:B------:R-:W-:-:S05]  /*4b10*/  FMUL R68, R68, 1.4426950216293334961 ;  /* 0x3fb8aa3b44447820 */ /* 0x000fca0000400000 */
[----:B------:R-:W-:Y:S01]  /*4b20*/  MUFU.EX2 R108, R57 ;  /* 0x00000039006c7308 */ /* 0x000fe20000000800 */
[----:B------:R-:W-:-:S07]  /*4b30*/  FMUL R69, R69, 1.4426950216293334961 ;  /* 0x3fb8aa3b45457820 */ /* 0x000fce0000400000 */
[----:B------:R-:W-:Y:S08]  /*4b40*/  MUFU.EX2 R57, R54 ;  /* 0x0000003600397308 */ /* 0x000ff00000000800 */
[----:B------:R-:W2:Y:S01]  /*4b50*/  MUFU.EX2 R94, R127 ;  /* 0x0000007f005e7308 */ /* 0x000ea20000000800 */
[----:B------:R-:W-:Y:S01]  /*4b60*/  FMUL R58, R58, 1.4426950216293334961 ;  /* 0x3fb8aa3b3a3a7820 */ /* 0x000fe20000400000 */
[----:B------:R-:W3:Y:S06]  /*4b70*/  LDSM.16.M88.4 R40, [R77+UR6] ;  /* 0x000000064d28783b */ /* 0x000eec0008000200 */
[----:B------:R-:W4:Y:S08]  /*4b80*/  MUFU.EX2 R131, R55 ;  /* 0x0000003700837308 */ /* 0x000f300000000800 */
[----:B------:R-:W-:Y:S08]  /*4b90*/  MUFU.EX2 R103, R68 ;  /* 0x0000004400677308 */ /* 0x000ff00000000800 */
[----:B------:R-:W5:Y:S01]  /*4ba0*/  MUFU.EX2 R82, R69 ;  /* 0x0000004500527308 */ /* 0x000f620000000800 */
[----:B--2---:R-:W-:-:S02]  /*4bb0*/  F2FP.SATFINITE.E4M3.F32.PACK_AB_MERGE_C R54, R94, R57, RZ ;  /* 0x000000395e36723e */ /* 0x004fc400048070ff */
[----:B----4-:R-:W-:Y:S01]  /*4bc0*/  F2FP.SATFINITE.E4M3.F32.PACK_AB_MERGE_C R55, R131, R133, RZ ;  /* 0x000000858337723e */ /* 0x010fe200048070ff */
[----:B------:R-:W-:Y:S01]  /*4bd0*/  FMUL R59, R59, 1.4426950216293334961 ;  /* 0x3fb8aa3b3b3b7820 */ /* 0x000fe20000400000 */
[----:B------:R-:W-:Y:S01]  /*4be0*/  FADD R53, R51, R53 ;  /* 0x0000003533357221 */ /* 0x000fe20000000000 */
[----:B------:R-:W-:Y:S02]  /*4bf0*/  F2FP.F16.E4M3.UNPACK_B R54, R54 ;  /* 0x00000036ff36723e */ /* 0x000fe400020006ff */
[----:B------:R-:W-:Y:S01]  /*4c00*/  F2FP.F16.E4M3.UNPACK_B R55, R55 ;  /* 0x00000037ff37723e */ /* 0x000fe200020006ff */
[----:B------:R2:W-:Y:S01]  /*4c10*/  MUFU.EX2 R129, R58 ;  /* 0x0000003a00817308 */ /* 0x0005e20000000800 */
[----:B-1----:R-:W-:Y:S02]  /*4c20*/  FADD R56, R50, R53 ;  /* 0x0000003532387221 */ /* 0x002fe40000000000 */
[----:B------:R-:W-:Y:S02]  /*4c30*/  SEL R79, R54, R55, !P0 ;  /* 0x00000037364f7207 */ /* 0x000fe40004000000 */
[----:B------:R-:W-:-:S03]  /*4c40*/  SEL R100, R55, R54, !P0 ;  /* 0x0000003637647207 */ /* 0x000fc60004000000 */
[----:B------:R1:W4:Y:S01]  /*4c50*/  MUFU.EX2 R127, R59 ;  /* 0x0000003b007f7308 */ /* 0x0003220000000800 */
[----:B--2---:R-:W-:Y:S01]  /*4c60*/  F2FP.SATFINITE.E4M3.F32.PACK_AB_MERGE_C R58, R108, R116, RZ ;  /* 0x000000746c3a723e */ /* 0x004fe200048070ff */
[----:B------:R-:W-:Y:S01]  /*4c70*/  LDSM.16.M88.4 R52, [R77+UR6+0x400] ;  /* 0x000400064d34783b */ /* 0x000fe20008000200 */
[----:B-----5:R-:W-:Y:S01]  /*4c80*/  F2FP.SATFINITE.E4M3.F32.PACK_AB_MERGE_C R62, R82, R103, RZ ;  /* 0x00000067523e723e */ /* 0x020fe200048070ff */
[----:B------:R-:W-:Y:S01]  /*4c90*/  FADD R56, R83, R56 ;  /* 0x0000003853387221 */ /* 0x000fe20000000000 */
[----:B------:R-:W-:Y:S01]  /*4ca0*/  F2FP.F16.E4M3.UNPACK_B R58, R58 ;  /* 0x0000003aff3a723e */ /* 0x000fe200020006ff */
[----:B-1----:R-:W-:Y:S02]  /*4cb0*/  FADD R59, R48, R49 ;  /* 0x00000031303b7221 */ /* 0x002fe40000000000 */
[----:B------:R-:W-:Y:S01]  /*4cc0*/  LDSM.16.M88.4 R48, [R77+UR6+0x800] ;  /* 0x000800064d30783b */ /* 0x000fe20008000200 */
[----:B------:R-:W-:Y:S02]  /*4cd0*/  F2FP.F16.E4M3.UNPACK_B R63, R62 ;  /* 0x0000003eff3f723e */ /* 0x000fe400020006ff */
[----:B------:R-:W-:Y:S01]  /*4ce0*/  LOP3.LUT R80, R46, 0x1, RZ, 0x3c, !PT ;  /* 0x000000012e507812 */ /* 0x000fe200078e3cff */
[----:B------:R1:W-:Y:S01]  /*4cf0*/  SHFL.IDX PT, R61, R101, R46, 0x1f ;  /* 0x00001f2e653d7589 */ /* 0x0003e200000e0000 */
[----:B------:R-:W-:Y:S01]  /*4d00*/  FMUL R70, R70, 1.4426950216293334961 ;  /* 0x3fb8aa3b46467820 */ /* 0x000fe20000400000 */
[----:B------:R-:W-:Y:S01]  /*4d10*/  FMUL R71, R71, 1.4426950216293334961 ;  /* 0x3fb8aa3b47477820 */ /* 0x000fe20000400000 */
[----:B------:R-:W-:Y:S01]  /*4d20*/  FADD R173, R134, R59 ;  /* 0x0000003b86ad7221 */ /* 0x000fe20000000000 */
[----:B------:R2:W-:Y:S01]  /*4d30*/  SHFL.IDX PT, R95, R102, R46, 0x1f ;  /* 0x00001f2e665f7589 */ /* 0x0005e200000e0000 */
[----:B------:R-:W-:Y:S01]  /*4d40*/  FADD R177, R57, R56 ;  /* 0x0000003839b17221 */ /* 0x000fe20000000000 */
[----:B------:R-:W-:Y:S01]  /*4d50*/  FMUL R81, R140, 1.4426950216293334961 ;  /* 0x3fb8aa3b8c517820 */ /* 0x000fe20000400000 */
[----:B------:R-:W-:Y:S01]  /*4d60*/  FMUL R36, R36, 1.4426950216293334961 ;  /* 0x3fb8aa3b24247820 */ /* 0x000fe20000400000 */
[----:B------:R5:W0:Y:S01]  /*4d70*/  SHFL.IDX PT, R140, R84, R80, 0x1f ;  /* 0x00001f50548c7589 */ /* 0x000a2200000e0000 */
[----:B-1----:R-:W-:Y:S01]  /*4d80*/  SEL R101, R58, R63, !P0 ;  /* 0x0000003f3a657207 */ /* 0x002fe20004000000 */
[----:B------:R-:W-:-:S02]  /*4d90*/  FMUL R35, R35, 1.4426950216293334961 ;  /* 0x3fb8aa3b23237820 */ /* 0x000fc40000400000 */
[----:B------:R-:W1:Y:S01]  /*4da0*/  SHFL.IDX PT, R137, R85, R80, 0x1f ;  /* 0x00001f5055897589 */ /* 0x000e6200000e0000 */
[----:B--2---:R-:W-:-:S03]  /*4db0*/  SEL R102, R63, R58, !P0 ;  /* 0x0000003a3f667207 */ /* 0x004fc60004000000 */
[----:B------:R-:W-:Y:S01]  /*4dc0*/  LDSM.16.M88.4 R56, [R77+UR6+0xc00] ;  /* 0x000c00064d38783b */ /* 0x000fe20008000200 */
[----:B------:R-:W-:Y:S03]  /*4dd0*/  MUFU.EX2 R92, R70 ;  /* 0x00000046005c7308 */ /* 0x000fe60000000800 */
[----:B------:R-:W2:Y:S04]  /*4de0*/  SHFL.IDX PT, R138, R87, R80, 0x1f ;  /* 0x00001f50578a7589 */ /* 0x000ea800000e0000 */
[----:B------:R-:W2:Y:S01]  /*4df0*/  SHFL.IDX PT, R136, R136, R80, 0x1f ;  /* 0x00001f5088887589 */ /* 0x000ea200000e0000 */
[----:B------:R-:W3:Y:S08]  /*4e00*/  MUFU.EX2 R93, R71 ;  /* 0x00000047005d7308 */ /* 0x000ef00000000800 */
[----:B------:R-:W0:Y:S08]  /*4e10*/  MUFU.EX2 R36, R36 ;  /* 0x0000002400247308 */ /* 0x000e300000000800 */
[----:B------:R-:W1:Y:S01]  /*4e20*/  MUFU.EX2 R35, R35 ;  /* 0x0000002300237308 */ /* 0x000e620000000800 */
[----:B----4-:R-:W-:-:S02]  /*4e30*/  F2FP.SATFINITE.E4M3.F32.PACK_AB_MERGE_C R68, R127, R129, RZ ;  /* 0x000000817f44723e */ /* 0x010fc400048070ff */
[----:B---3--:R-:W-:Y:S01]  /*4e40*/  F2FP.SATFINITE.E4M3.F32.PACK_AB_MERGE_C R69, R93, R92, RZ ;  /* 0x0000005c5d45723e */ /* 0x008fe200048070ff */
[----:B------:R-:W-:Y:S01]  /*4e50*/  FMUL R83, R64, 1.4426950216293334961 ;  /* 0x3fb8aa3b40537820 */ /* 0x000fe20000400000 */
[----:B------:R-:W-:Y:S01]  /*4e60*/  FFMA R119, R105, UR12, -R45 ;  /* 0x0000000c69777c23 */ /* 0x000fe2000800082d */
[----:B-----5:R-:W-:Y:S01]  /*4e70*/  FMUL R84, R65, 1.4426950216293334961 ;  /* 0x3fb8aa3b41547820 */ /* 0x020fe20000400000 */
[----:B------:R-:W-:Y:S01]  /*4e80*/  F2FP.F16.E4M3.UNPACK_B R105, R68 ;  /* 0x00000044ff69723e */ /* 0x000fe200020006ff */
[C---:B0-----:R-:W-:Y:S01]  /*4e90*/  FMUL R64, R36.reuse, R72 ;  /* 0x0000004824407220 */ /* 0x041fe20000400000 */
[----:B------:R-:W-:Y:S01]  /*4ea0*/  F2FP.F16.E4M3.UNPACK_B R72, R69 ;  /* 0x00000045ff48723e */ /* 0x000fe200020006ff */
[----:B------:R-:W-:Y:S01]  /*4eb0*/  FMUL R65, R36, R73 ;  /* 0x0000004924417220 */ /* 0x000fe20000400000 */
[----:B------:R-:W-:Y:S02]  /*4ec0*/  F2FP.F16.E4M3.UNPACK_B R62, R40 ;  /* 0x00000028ff3e723e */ /* 0x000fe400020006ff */
[----:B------:R-:W-:-:S02]  /*4ed0*/  F2FP.F16.E4M3.UNPACK_B R63, R41 ;  /* 0x00000029ff3f723e */ /* 0x000fc400020006ff */
[----:B------:R-:W-:Y:S01]  /*4ee0*/  SEL R68, R139, R140, !P1 ;  /* 0x0000008c8b447207 */ /* 0x000fe20004800000 */
[C---:B-1----:R-:W-:Y:S01]  /*4ef0*/  FMUL R66, R35.reuse, R74 ;  /* 0x0000004a23427220 */ /* 0x042fe20000400000 */
[----:B------:R-:W-:Y:S01]  /*4f00*/  FMUL R67, R35, R75 ;  /* 0x0000004b23437220 */ /* 0x000fe20000400000 */
[----:B------:R-:W-:Y:S02]  /*4f10*/  SEL R69, R61, R137, !P1 ;  /* 0x000000893d457207 */ /* 0x000fe40004800000 */
[----:B--2---:R-:W-:Y:S02]  /*4f20*/  SEL R70, R95, R138, !P1 ;  /* 0x0000008a5f467207 */ /* 0x004fe40004800000 */
[----:B------:R-:W-:Y:S01]  /*4f30*/  SEL R71, R135, R136, !P1 ;  /* 0x0000008887477207 */ /* 0x000fe20004800000 */
[----:B------:R-:W-:Y:S01]  /*4f40*/  FFMA R126, R104, UR12, -R45 ;  /* 0x0000000c687e7c23 */ /* 0x000fe2000800082d */
[----:B------:R-:W-:Y:S01]  /*4f50*/  SEL R104, R105, R72, !P0 ;  /* 0x0000004869687207 */ /* 0x000fe20004000000 */
[----:B------:R-:W-:Y:S01]  /*4f60*/  FMUL R112, R36, R112 ;  /* 0x0000007024707220 */ /* 0x000fe20000400000 */
[----:B------:R-:W-:Y:S01]  /*4f70*/  SEL R105, R72, R105, !P0 ;  /* 0x0000006948697207 */ /* 0x000fe20004000000 */
[C---:B------:R-:W-:Y:S01]  /*4f80*/  FMUL R113, R36.reuse, R113 ;  /* 0x0000007124717220 */ /* 0x040fe20000400000 */
[----:B------:R-:W-:Y:S01]  /*4f90*/  F2FP.F16.E4M3.UNPACK_B R72, R48 ;  /* 0x00000030ff48723e */ /* 0x000fe200020006ff */
[C---:B------:R-:W-:Y:S01]  /*4fa0*/  HMMA.16816.F32 R64, R68.reuse, R62, R64 ;  /* 0x0000003e4440723c */ /* 0x040fe20000001840 */
[----:B------:R-:W-:Y:S01]  /*4fb0*/  F2FP.F16.E4M3.UNPACK_B R73, R49 ;  /* 0x00000031ff49723e */ /* 0x000fe200020006ff */
[C---:B------:R-:W-:Y:S01]  /*4fc0*/  FMUL R114, R35.reuse, R114 ;  /* 0x0000007223727220 */ /* 0x040fe20000400000 */
[C---:B------:R-:W-:Y:S01]  /*4fd0*/  FMUL R115, R35.reuse, R115 ;  /* 0x0000007323737220 */ /* 0x040fe20000400000 */
[C---:B------:R-:W-:Y:S01]  /*4fe0*/  FMUL R96, R36.reuse, R96 ;  /* 0x0000006024607220 */ /* 0x040fe20000400000 */
[C---:B------:R-:W-:Y:S01]  /*4ff0*/  FMUL R97, R36.reuse, R97 ;  /* 0x0000006124617220 */ /* 0x040fe20000400000 */
[C---:B------:R-:W-:Y:S01]  /*5000*/  FMUL R98, R35.reuse, R98 ;  /* 0x0000006223627220 */ /* 0x040fe20000400000 */
[----:B------:R-:W-:Y:S01]  /*5010*/  F2FP.F16.E4M3.UNPACK_B R62, R52 ;  /* 0x00000034ff3e723e */ /* 0x000fe200020006ff */
[C---:B------:R-:W-:Y:S01]  /*5020*/  FMUL R99, R35.reuse, R99 ;  /* 0x0000006323637220 */ /* 0x040fe20000400000 */
[----:B------:R-:W-:Y:S01]  /*5030*/  F2FP.F16.E4M3.UNPACK_B R63, R53 ;  /* 0x00000035ff3f723e */ /* 0x000fe200020006ff */
[C---:B------:R-:W-:Y:S01]  /*5040*/  HMMA.16816.F32 R112, R68.reuse, R72, R112 ;  /* 0x000000484470723c */ /* 0x040fe20000001870 */
[C---:B------:R-:W-:Y:S01]  /*5050*/  FMUL R88, R36.reuse, R88 ;  /* 0x0000005824587220 */ /* 0x040fe20000400000 */
[----:B------:R-:W-:Y:S01]  /*5060*/  FMUL R89, R36, R89 ;  /* 0x0000005924597220 */ /* 0x000fe20000400000 */
[C---:B------:R-:W-:Y:S01]  /*5070*/  FMUL R90, R35.reuse, R90 ;  /* 0x0000005a235a7220 */ /* 0x040fe20000400000 */
[----:B------:R-:W-:Y:S01]  /*5080*/  FMUL R91, R35, R91 ;  /* 0x0000005b235b7220 */ /* 0x000fe20000400000 */
[----:B------:R-:W-:Y:S01]  /*5090*/  FADD R75, R94, R177 ;  /* 0x000000b15e4b7221 */ /* 0x000fe20000000000 */
[----:B------:R-:W-:Y:S01]  /*50a0*/  HMMA.16816.F32 R96, R68, R62, R96 ;  /* 0x0000003e4460723c */ /* 0x000fe20000001860 */
[----:B------:R-:W-:-:S02]  /*50b0*/  F2FP.F16.E4M3.UNPACK_B R72, R56 ;  /* 0x00000038ff48723e */ /* 0x000fc400020006ff */
[----:B------:R-:W-:Y:S01]  /*50c0*/  F2FP.F16.E4M3.UNPACK_B R73, R57 ;  /* 0x00000039ff49723e */ /* 0x000fe200020006ff */
[----:B------:R-:W-:Y:S01]  /*50d0*/  FMUL R87, R142, 1.4426950216293334961 ;  /* 0x3fb8aa3b8e577820 */ /* 0x000fe20000400000 */
[----:B------:R-:W-:Y:S02]  /*50e0*/  FMUL R94, R143, 1.4426950216293334961 ;  /* 0x3fb8aa3b8f5e7820 */ /* 0x000fe40000400000 */
[----:B------:R-:W-:Y:S01]  /*50f0*/  SEL R62, R138, R95, !P1 ;  /* 0x0000005f8a3e7207 */ /* 0x000fe20004800000 */
[----:B------:R-:W-:Y:S01]  /*5100*/  FMUL R95, R132, 1.4426950216293334961 ;  /* 0x3fb8aa3b845f7820 */ /* 0x000fe20000400000 */
[----:B------:R-:W-:Y:S01]  /*5110*/  FMUL R132, R130, 1.4426950216293334961 ;  /* 0x3fb8aa3b82847820 */ /* 0x000fe20000400000 */
[----:B------:R-:W-:Y:S01]  /*5120*/  FADD R74, R60, R173 ;  /* 0x000000ad3c4a7221 */ /* 0x000fe20000000000 */
[----:B------:R-:W-:Y:S01]  /*5130*/  HMMA.16816.F32 R68, R68, R72, R88 ;  /* 0x000000484444723c */ /* 0x000fe20000001858 */
[----:B------:R-:W-:Y:S01]  /*5140*/  MUFU.EX2 R87, R87 ;  /* 0x0000005700577308 */ /* 0x000fe20000000800 */
[----:B------:R-:W-:Y:S01]  /*5150*/  SEL R60, R140, R139, !P1 ;  /* 0x0000008b8c3c7207 */ /* 0x000fe20004800000 */
[----:B------:R-:W-:Y:S01]  /*5160*/  FADD R74, R128, R74 ;  /* 0x0000004a804a7221 */ /* 0x000fe20000000000 */
[----:B------:R-:W-:Y:S01]  /*5170*/  SEL R61, R137, R61, !P1 ;  /* 0x0000003d893d7207 */ /* 0x000fe20004800000 */
[----:B------:R-:W-:Y:S01]  /*5180*/  SHFL.IDX PT, R130, R109, R46, 0x1f ;  /* 0x00001f2e6d827589 */ /* 0x000fe200000e0000 */
[----:B------:R-:W-:-:S03]  /*5190*/  SEL R63, R136, R135, !P1 ;  /* 0x00000087883f7207 */ /* 0x000fc60004800000 */
[----:B------:R-:W0:Y:S01]  /*51a0*/  MUFU.EX2 R94, R94 ;  /* 0x0000005e005e7308 */ /* 0x000e220000000800 */
[----:B------:R-:W-:Y:S01]  /*51b0*/  F2FP.F16.E4M3.UNPACK_B R40, R40.H1 ;  /* 0x00000028ff28723e */ /* 0x000fe200030006ff */
[----:B------:R1:W-:Y:S01]  /*51c0*/  SHFL.IDX PT, R128, R111, R46, 0x1f ;  /* 0x00001f2e6f807589 */ /* 0x0003e200000e0000 */
[----:B------:R-:W-:-:S03]  /*51d0*/  F2FP.F16.E4M3.UNPACK_B R41, R41.H1 ;  /* 0x00000029ff29723e */ /* 0x000fc600030006ff */
[----:B------:R-:W-:Y:S02]  /*51e0*/  SHFL.IDX PT, R120, R120, R80, 0x1f ;  /* 0x00001f5078787589 */ /* 0x000fe400000e0000 */
[----:B------:R-:W-:Y:S02]  /*51f0*/  MUFU.EX2 R95, R95 ;  /* 0x0000005f005f7308 */ /* 0x000fe40000000800 */
[----:B------:R-:W-:Y:S04]  /*5200*/  SHFL.IDX PT, R122, R122, R80, 0x1f ;  /* 0x00001f507a7a7589 */ /* 0x000fe800000e0000 */
[----:B------:R-:W-:Y:S02]  /*5210*/  SHFL.IDX PT, R125, R125, R80, 0x1f ;  /* 0x00001f507d7d7589 */ /* 0x000fe400000e0000 */
[----:B------:R2:W3:Y:S01]  /*5220*/  MUFU.EX2 R88, R132 ;  /* 0x0000008400587308 */ /* 0x0004e20000000800 */
[----:B------:R-:W-:Y:S01]  /*5230*/  HMMA.16816.F32 R64, R60, R40, R64 ;  /* 0x000000283c40723c */ /* 0x000fe20000001840 */
[----:B--2---:R-:W2:Y:S01]  /*5240*/  SHFL.IDX PT, R132, R110, R80, 0x1f ;  /* 0x00001f506e847589 */ /* 0x004ea200000e0000 */
[----:B------:R-:W-:-:S02]  /*5250*/  F2FP.F16.E4M3.UNPACK_B R48, R48.H1 ;  /* 0x00000030ff30723e */ /* 0x000fc400030006ff */
[----:B------:R-:W-:Y:S02]  /*5260*/  F2FP.F16.E4M3.UNPACK_B R49, R49.H1 ;  /* 0x00000031ff31723e */ /* 0x000fe400030006ff */
[----:B------:R-:W-:Y:S02]  /*5270*/  F2FP.F16.E4M3.UNPACK_B R52, R52.H1 ;  /* 0x00000034ff34723e */ /* 0x000fe400030006ff */
[----:B------:R-:W-:Y:S02]  /*5280*/  F2FP.F16.E4M3.UNPACK_B R53, R53.H1 ;  /* 0x00000035ff35723e */ /* 0x000fe400030006ff */
[----:B0-----:R-:W-:Y:S01]  /*5290*/  F2FP.SATFINITE.E4M3.F32.PACK_AB_MERGE_C R40, R94, R87, RZ ;  /* 0x000000575e28723e */ /* 0x001fe200048070ff */
[----:B------:R-:W-:Y:S01]  /*52a0*/  HMMA.16816.F32 R112, R60, R48, R112 ;  /* 0x000000303c70723c */ /* 0x000fe20000001870 */
[----:B---3--:R-:W-:Y:S02]  /*52b0*/  F2FP.SATFINITE.E4M3.F32.PACK_AB_MERGE_C R41, R88, R95, RZ ;  /* 0x0000005f5829723e */ /* 0x008fe400048070ff */
[----:B------:R-:W-:-:S02]  /*52c0*/  F2FP.F16.E4M3.UNPACK_B R56, R56.H1 ;  /* 0x00000038ff38723e */ /* 0x000fc400030006ff */
[----:B------:R-:W-:Y:S01]  /*52d0*/  F2FP.F16.E4M3.UNPACK_B R57, R57.H1 ;  /* 0x00000039ff39723e */ /* 0x000fe200030006ff */
[C---:B------:R-:W-:Y:S01]  /*52e0*/  HMMA.16816.F32 R96, R60.reuse, R52, R96 ;  /* 0x000000343c60723c */ /* 0x040fe20000001860 */
[----:B------:R-:W-:Y:S01]  /*52f0*/  FADD R72, R133, R75 ;  /* 0x0000004b85487221 */ /* 0x000fe20000000000 */
[----:B------:R-:W-:Y:S02]  /*5300*/  F2FP.F16.E4M3.UNPACK_B R40, R40 ;  /* 0x00000028ff28723e */ /* 0x000fe400020006ff */
[----:B------:R-:W-:Y:S01]  /*5310*/  F2FP.F16.E4M3.UNPACK_B R41, R41 ;  /* 0x00000029ff29723e */ /* 0x000fe200020006ff */
[----:B------:R-:W-:Y:S01]  /*5320*/  FADD R123, R123, R74 ;  /* 0x0000004a7b7b7221 */ /* 0x000fe20000000000 */
[----:B------:R-:W-:Y:S01]  /*5330*/  HMMA.16816.F32 R68, R60, R56, R68 ;  /* 0x000000383c44723c */ /* 0x000fe20000001844 */
[----:B------:R-:W-:Y:S01]  /*5340*/  FADD R52, R131, R72 ;  /* 0x0000004883347221 */ /* 0x000fe20000000000 */
[----:B-1----:R-:W-:Y:S02]  /*5350*/  SEL R111, R40, R41, !P0 ;  /* 0x00000029286f7207 */ /* 0x002fe40004000000 */
[----:B------:R-:W-:-:S02]  /*5360*/  SEL R91, R41, R40, !P0 ;  /* 0x00000028295b7207 */ /* 0x000fc40004000000 */
[----:B------:R-:W-:Y:S02]  /*5370*/  F2FP.F16.E4M3.UNPACK_B R40, R42 ;  /* 0x0000002aff28723e */ /* 0x000fe400020006ff */
[----:B------:R-:W-:Y:S02]  /*5380*/  F2FP.F16.E4M3.UNPACK_B R41, R43 ;  /* 0x0000002bff29723e */ /* 0x000fe400020006ff */
[----:B--2---:R-:W-:Y:S02]  /*5390*/  SEL R72, R130, R132, !P1 ;  /* 0x0000008482487207 */ /* 0x004fe40004800000 */
[----:B------:R-:W-:Y:S02]  /*53a0*/  SEL R73, R128, R120, !P1 ;  /* 0x0000007880497207 */ /* 0x000fe40004800000 */
[----:B------:R-:W-:Y:S02]  /*53b0*/  SEL R74, R121, R122, !P1 ;  /* 0x0000007a794a7207 */ /* 0x000fe40004800000 */
[----:B------:R-:W-:Y:S01]  /*53c0*/  SEL R75, R124, R125, !P1 ;  /* 0x0000007d7c4b7207 */ /* 0x000fe20004800000 */
[----:B------:R-:W-:Y:S01]  /*53d0*/  FADD R52, R129, R52 ;  /* 0x0000003481347221 */ /* 0x000fe20000000000 */
[----:B------:R-:W-:-:S03]  /*53e0*/  F2FP.F16.E4M3.UNPACK_B R53, R51 ;  /* 0x00000033ff35723e */ /* 0x000fc600020006ff */
[----:B------:R-:W-:Y:S01]  /*53f0*/  FADD R127, R127, R52 ;  /* 0x000000347f7f7221 */ /* 0x000fe20000000000 */
[----:B------:R-:W-:Y:S01]  /*5400*/  F2FP.F16.E4M3.UNPACK_B R52, R50 ;  /* 0x00000032ff34723e */ /* 0x000fe200020006ff */
[----:B------:R-:W-:Y:S01]  /*5410*/  HMMA.16816.F32 R64, R72, R40, R64 ;  /* 0x000000284840723c */ /* 0x000fe20000001840 */
[----:B------:R-:W-:Y:S02]  /*5420*/  F2FP.F16.E4M3.UNPACK_B R48, R54 ;  /* 0x00000036ff30723e */ /* 0x000fe400020006ff */
[----:B------:R-:W-:-:S03]  /*5430*/  F2FP.F16.E4M3.UNPACK_B R49, R55 ;  /* 0x00000037ff31723e */ /* 0x000fc600020006ff */
[----:B------:R-:W-:Y:S01]  /*5440*/  HMMA.16816.F32 R112, R72, R52, R112 ;  /* 0x000000344870723c */ /* 0x000fe20000001870 */
[----:B------:R-:W-:Y:S01]  /*5450*/  FADD R123, R116, R123 ;  /* 0x0000007b747b7221 */ /* 0x000fe20000000000 */
[----:B------:R-:W-:-:S05]  /*5460*/  LOP3.LUT R77, R77, 0x40, RZ, 0x3c, !PT ;  /* 0x000000404d4d7812 */ /* 0x000fca00078e3cff */
[----:B------:R-:W-:Y:S02]  /*5470*/  F2FP.F16.E4M3.UNPACK_B R52, R58 ;  /* 0x0000003aff34723e */ /* 0x000fe400020006ff */
[----:B------:R-:W-:Y:S01]  /*5480*/  F2FP.F16.E4M3.UNPACK_B R53, R59 ;  /* 0x0000003bff35723e */ /* 0x000fe200020006ff */
[C---:B------:R-:W-:Y:S01]  /*5490*/  HMMA.16816.F32 R96, R72.reuse, R48, R96 ;  /* 0x000000304860723c */ /* 0x040fe20000001860 */
[----:B------:R-:W-:Y:S01]  /*54a0*/  FADD R116, R108, R123 ;  /* 0x0000007b6c747221 */ /* 0x000fe20000000000 */
[----:B------:R-:W-:Y:S01]  /*54b0*/  SEL R40, R132, R130, !P1 ;  /* 0x0000008284287207 */ /* 0x000fe20004800000 */
[----:B------:R-:W-:Y:S01]  /*54c0*/  FMUL R108, R118, 1.4426950216293334961 ;  /* 0x3fb8aa3b766c7820 */ /* 0x000fe20000400000 */
[----:B------:R-:W-:Y:S01]  /*54d0*/  SEL R41, R120, R128, !P1 ;  /* 0x0000008078297207 */ /* 0x000fe20004800000 */
[----:B------:R-:W-:Y:S01]  /*54e0*/  LDSM.16.M88.4 R60, [R77+UR6] ;  /* 0x000000064d3c783b */ /* 0x000fe20008000200 */
[----:B------:R-:W-:Y:S01]  /*54f0*/  HMMA.16816.F32 R68, R72, R52, R68 ;  /* 0x000000344844723c */ /* 0x000fe20000001844 */
[----:B------:R-:W-:-:S02]  /*5500*/  F2FP.F16.E4M3.UNPACK_B R48, R42.H1 ;  /* 0x0000002aff30723e */ /* 0x000fc400030006ff */
[----:B------:R-:W-:Y:S02]  /*5510*/  F2FP.F16.E4M3.UNPACK_B R49, R43.H1 ;  /* 0x0000002bff31723e */ /* 0x000fe400030006ff */
[----:B------:R-:W-:Y:S02]  /*5520*/  SEL R42, R122, R121, !P1 ;  /* 0x000000797a2a7207 */ /* 0x000fe40004800000 */
[----:B------:R-:W-:Y:S02]  /*5530*/  SEL R43, R125, R124, !P1 ;  /* 0x0000007c7d2b7207 */ /* 0x000fe40004800000 */
[----:B------:R-:W-:Y:S02]  /*5540*/  F2FP.F16.E4M3.UNPACK_B R72, R54.H1 ;  /* 0x00000036ff48723e */ /* 0x000fe400030006ff */
[----:B------:R-:W-:Y:S01]  /*5550*/  F2FP.F16.E4M3.UNPACK_B R73, R55.H1 ;  /* 0x00000037ff49723e */ /* 0x000fe200030006ff */
[----:B------:R-:W-:Y:S01]  /*5560*/  FMUL R118, R107, 1.4426950216293334961 ;  /* 0x3fb8aa3b6b767820 */ /* 0x000fe20000400000 */
[----:B------:R-:W-:Y:S01]  /*5570*/  LDSM.16.M88.4 R52, [R77+UR6+0x400] ;  /* 0x000400064d34783b */ /* 0x000fe20008000200 */
[----:B------:R-:W-:Y:S01]  /*5580*/  FADD R116, R103, R116 ;  /* 0x0000007467747221 */ /* 0x000fe20000000000 */
[----:B------:R-:W-:Y:S01]  /*5590*/  FMUL R109, R126, 1.4426950216293334961 ;  /* 0x3fb8aa3b7e6d7820 */ /* 0x000fe20000400000 */
[----:B------:R-:W-:Y:S01]  /*55a0*/  FMUL R110, R119, 1.4426950216293334961 ;  /* 0x3fb8aa3b776e7820 */ /* 0x000fe20000400000 */
[----:B------:R0:W-:Y:S01]  /*55b0*/  MUFU.EX2 R103, R117 ;  /* 0x0000007500677308 */ /* 0x0001e20000000800 */
[----:B------:R-:W-:Y:S01]  /*55c0*/  F2FP.F16.E4M3.UNPACK_B R56, R50.H1 ;  /* 0x00000032ff38723e */ /* 0x000fe200030006ff */
[----:B------:R-:W-:Y:S01]  /*55d0*/  HMMA.16816.F32 R64, R40, R48, R64 ;  /* 0x000000302840723c */ /* 0x000fe20000001840 */
[----:B------:R-:W-:Y:S01]  /*55e0*/  F2FP.F16.E4M3.UNPACK_B R57, R51.H1 ;  /* 0x00000033ff39723e */ /* 0x000fe200030006ff */
[----:B------:R-:W-:Y:S01]  /*55f0*/  FMUL R75, R78, 1.4426950216293334961 ;  /* 0x3fb8aa3b4e4b7820 */ /* 0x000fe20000400000 */
[----:B------:R-:W-:Y:S03]  /*5600*/  LDSM.16.M88.4 R48, [R77+UR6+0x800] ;  /* 0x000800064d30783b */ /* 0x000fe60008000200 */
[----:B------:R1:W-:Y:S01]  /*5610*/  MUFU.EX2 R74, R118 ;  /* 0x00000076004a7308 */ /* 0x0003e20000000800 */
[----:B0-----:R-:W-:Y:S01]  /*5620*/  SHFL.IDX PT, R117, R79, R46, 0x1f ;  /* 0x00001f2e4f757589 */ /* 0x001fe200000e0000 */
[----:B------:R-:W-:-:S03]  /*5630*/  FMUL R106, R106, 1.4426950216293334961 ;  /* 0x3fb8aa3b6a6a7820 */ /* 0x000fc60000400000 */
[----:B-1----:R-:W-:Y:S04]  /*5640*/  SHFL.IDX PT, R118, R76, R80, 0x1f ;  /* 0x00001f504c767589 */ /* 0x002fe800000e0000 */
[----:B------:R-:W-:Y:S01]  /*5650*/  LDSM.16.M88.4 R76, [R77+UR6+0xc00] ;  /* 0x000c00064d4c783b */ /* 0x000fe20008000200 */
[----:B------:R-:W-:Y:S01]  /*5660*/  MUFU.EX2 R109, R109 ;  /* 0x0000006d006d7308 */ /* 0x000fe20000000800 */
[----:B------:R-:W-:Y:S02]  /*5670*/  HMMA.16816.F32 R96, R40, R72, R96 ;  /* 0x000000482860723c */ /* 0x000fe40000001860 */
[----:B------:R0:W1:Y:S05]  /*5680*/  SHFL.IDX PT, R107, R47, R46, 0x1f ;  /* 0x00001f2e2f6b7589 */ /* 0x00006a00000e0000 */
[----:B------:R-:W2:Y:S01]  /*5690*/  MUFU.EX2 R110, R110 ;  /* 0x0000006e006e7308 */ /* 0x000ea20000000800 */
[----:B------:R-:W-:Y:S01]  /*56a0*/  SHFL.IDX PT, R101, R101, R46, 0x1f ;  /* 0x00001f2e65657589 */ /* 0x000fe200000e0000 */
[----:B------:R-:W-:-:S06]  /*56b0*/  FMUL R72, R86, 1.4426950216293334961 ;  /* 0x3fb8aa3b56487820 */ /* 0x000fcc0000400000 */
[----:B------:R-:W3:Y:S01]  /*56c0*/  MUFU.EX2 R108, R108 ;  /* 0x0000006c006c7308 */ /* 0x000ee20000000800 */
[----:B------:R-:W-:Y:S04]  /*56d0*/  SHFL.IDX PT, R104, R104, R46, 0x1f ;  /* 0x00001f2e68687589 */ /* 0x000fe800000e0000 */
[----:B------:R-:W4:Y:S04]  /*56e0*/  SHFL.IDX PT, R100, R100, R80, 0x1f ;  /* 0x00001f5064647589 */ /* 0x000f2800000e0000 */
[----:B------:R-:W5:Y:S01]  /*56f0*/  SHFL.IDX PT, R102, R102, R80, 0x1f ;  /* 0x00001f5066667589 */ /* 0x000f6200000e0000 */
[----:B------:R-:W1:Y:S03]  /*5700*/  MUFU.EX2 R106, R106 ;  /* 0x0000006a006a7308 */ /* 0x000e660000000800 */
[----:B------:R-:W5:Y:S01]  /*5710*/  SHFL.IDX PT, R105, R105, R80, 0x1f ;  /* 0x00001f5069697589 */ /* 0x000f6200000e0000 */
[----:B------:R-:W-:Y:S01]  /*5720*/  F2FP.F16.E4M3.UNPACK_B R58, R58.H1 ;  /* 0x0000003aff3a723e */ /* 0x000fe200030006ff */
[----:B------:R-:W-:Y:S01]  /*5730*/  FMUL R141, R141, 1.4426950216293334961 ;  /* 0x3fb8aa3b8d8d7820 */ /* 0x000fe20000400000 */
[----:B------:R-:W-:-:S02]  /*5740*/  F2FP.F16.E4M3.UNPACK_B R59, R59.H1 ;  /* 0x0000003bff3b723e */ /* 0x000fc400030006ff */
[----:B------:R-:W-:Y:S01]  /*5750*/  MUFU.EX2 R75, R75 ;  /* 0x0000004b004b7308 */ /* 0x000fe20000000800 */
[----:B--2---:R-:W-:-:S07]  /*5760*/  F2FP.SATFINITE.E4M3.F32.PACK_AB_MERGE_C R73, R110, R109, RZ ;  /* 0x0000006d6e49723e */ /* 0x004fce00048070ff */
[----:B0-----:R-:W0:Y:S01]  /*5770*/  MUFU.EX2 R47, R72 ;  /* 0x00000048002f7308 */ /* 0x001e220000000800 */
[----:B---3--:R-:W-:Y:S01]  /*5780*/  F2FP.SATFINITE.E4M3.F32.PACK_AB_MERGE_C R86, R103, R108, RZ ;  /* 0x0000006c6756723e */ /* 0x008fe200048070ff */
[----:B------:R-:W-:Y:S01]  /*5790*/  HMMA.16816.F32 R112, R40, R56, R112 ;  /* 0x000000382870723c */ /* 0x000fe20000001870 */
[----:B------:R-:W-:-:S05]  /*57a0*/  F2FP.F16.E4M3.UNPACK_B R73, R73 ;  /* 0x00000049ff49723e */ /* 0x000fca00020006ff */
[----:B------:R-:W2:Y:S01]  /*57b0*/  MUFU.EX2 R81, R81 ;  /* 0x0000005100517308 */ /* 0x000ea20000000800 */
[----:B------:R-:W-:Y:S01]  /*57c0*/  HMMA.16816.F32 R68, R40, R58, R68 ;  /* 0x0000003a2844723c */ /* 0x000fe20000001844 */
[----:B------:R-:W-:-:S06]  /*57d0*/  F2FP.F16.E4M3.UNPACK_B R86, R86 ;  /* 0x00000056ff56723e */ /* 0x000fcc00020006ff */
[----:B------:R-:W3:Y:S01]  /*57e0*/  MUFU.EX2 R85, R141 ;  /* 0x0000008d00557308 */ /* 0x000ee20000000800 */
[----:B-1----:R-:W-:Y:S02]  /*57f0*/  F2FP.SATFINITE.E4M3.F32.PACK_AB_MERGE_C R57, R74, R106, RZ ;  /* 0x0000006a4a39723e */ /* 0x002fe400048070ff */
[----:B------:R-:W-:Y:S01]  /*5800*/  SEL R119, R73, R86, !P0 ;  /* 0x0000005649777207 */ /* 0x000fe20004000000 */
[----:B------:R-:W-:Y:S01]  /*5810*/  FADD R92, R92, R127 ;  /* 0x0000007f5c5c7221 */ /* 0x000fe20000000000 */
[----:B------:R-:W-:-:S03]  /*5820*/  SEL R86, R86, R73, !P0 ;  /* 0x0000004956567207 */ /* 0x000fc60004000000 */
[----:B------:R-:W-:Y:S01]  /*5830*/  MUFU.EX2 R83, R83 ;  /* 0x0000005300537308 */ /* 0x000fe20000000800 */
[----:B0-----:R-:W-:Y:S02]  /*5840*/  F2FP.SATFINITE.E4M3.F32.PACK_AB_MERGE_C R72, R47, R75, RZ ;  /* 0x0000004b2f48723e */ /* 0x001fe400048070ff */
[----:B------:R-:W-:Y:S02]  /*5850*/  F2FP.F16.E4M3.UNPACK_B R73, R57 ;  /* 0x00000039ff49723e */ /* 0x000fe400020006ff */
[----:B------:R-:W-:-:S03]  /*5860*/  SEL R40, R107, R118, !P1 ;  /* 0x000000766b287207 */ /* 0x000fc60004800000 */
[----:B------:R-:W0:Y:S01]  /*5870*/  MUFU.EX2 R84, R84 ;  /* 0x0000005400547308 */ /* 0x000e220000000800 */
[----:B----4-:R-:W-:Y:S02]  /*5880*/  SEL R41, R117, R100, !P1 ;  /* 0x0000006475297207 */ /* 0x010fe40004800000 */
[----:B-----5:R-:W-:Y:S02]  /*5890*/  SEL R42, R101, R102, !P1 ;  /* 0x00000066652a7207 */ /* 0x020fe40004800000 */
[----:B------:R-:W-:Y:S02]  /*58a0*/  SEL R43, R104, R105, !P1 ;  /* 0x00000069682b7207 */ /* 0x000fe40004800000 */
[----:B------:R-:W-:Y:S02]  /*58b0*/  F2FP.F16.E4M3.UNPACK_B R56, R52 ;  /* 0x00000034ff38723e */ /* 0x000fe400020006ff */
[----:B------:R-:W-:Y:S01]  /*58c0*/  F2FP.F16.E4M3.UNPACK_B R57, R53 ;  /* 0x00000035ff39723e */ /* 0x000fe200020006ff */
[----:B------:R-:W-:Y:S01]  /*58d0*/  FADD R116, R82, R116 ;  /* 0x0000007452747221 */ /* 0x000fe20000000000 */
[----:B------:R-:W-:Y:S01]  /*58e0*/  FADD R92, R93, R92 ;  /* 0x0000005c5d5c7221 */ /* 0x000fe20000000000 */
[----:B------:R-:W-:-:S02]  /*58f0*/  F2FP.F16.E4M3.UNPACK_B R72, R72 ;  /* 0x00000048ff48723e */ /* 0x000fc400020006ff */
[----:B------:R-:W-:Y:S01]  /*5900*/  F2FP.F16.E4M3.UNPACK_B R58, R60 ;  /* 0x0000003cff3a723e */ /* 0x000fe200020006ff */
[----:B--2---:R-:W-:Y:S01]  /*5910*/  FADD R116, R81, R116 ;  /* 0x0000007451747221 */ /* 0x004fe20000000000 */
[----:B------:R-:W-:Y:S01]  /*5920*/  F2FP.F16.E4M3.UNPACK_B R59, R61 ;  /* 0x0000003dff3b723e */ /* 0x000fe200020006ff */
[----:B------:R-:W-:Y:S01]  /*5930*/  FADD R87, R87, R92 ;  /* 0x0000005c57577221 */ /* 0x000fe20000000000 */
[----:B---3--:R-:W-:Y:S01]  /*5940*/  F2FP.SATFINITE.E4M3.F32.PACK_AB_MERGE_C R134, R85, R81, RZ ;  /* 0x000000515586723e */ /* 0x008fe200048070ff */
[----:B------:R-:W-:Y:S01]  /*5950*/  HMMA.16816.F32 R96, R40, R56, R96 ;  /* 0x000000382860723c */ /* 0x000fe20000001860 */
[----:B------:R-:W-:Y:S02]  /*5960*/  SEL R81, R73, R72, !P0 ;  /* 0x0000004849517207 */ /* 0x000fe40004000000 */
[----:B------:R-:W-:Y:S02]  /*5970*/  SEL R93, R72, R73, !P0 ;  /* 0x00000049485d7207 */ /* 0x000fe40004000000 */
[----:B------:R-:W-:-:S02]  /*5980*/  F2FP.F16.E4M3.UNPACK_B R72, R76 ;  /* 0x0000004cff48723e */ /* 0x000fc400020006ff */
[----:B------:R-:W-:Y:S02]  /*5990*/  F2FP.F16.E4M3.UNPACK_B R56, R48 ;  /* 0x00000030ff38723e */ /* 0x000fe400020006ff */
[----:B------:R-:W-:Y:S02]  /*59a0*/  F2FP.F16.E4M3.UNPACK_B R57, R49 ;  /* 0x00000031ff39723e */ /* 0x000fe400020006ff */
[----:B------:R-:W-:Y:S01]  /*59b0*/  F2FP.F16.E4M3.UNPACK_B R73, R77 ;  /* 0x0000004dff49723e */ /* 0x000fe200020006ff */
[----:B------:R-:W-:Y:S01]  /*59c0*/  FADD R116, R85, R116 ;  /* 0x0000007455747221 */ /* 0x000fe20000000000 */
[----:B------:R-:W-:Y:S01]  /*59d0*/  FADD R94, R94, R87 ;  /* 0x000000575e5e7221 */ /* 0x000fe20000000000 */
[----:B------:R-:W-:Y:S01]  /*59e0*/  HMMA.16816.F32 R64, R40, R58, R64 ;  /* 0x0000003a2840723c */ /* 0x000fe20000001840 */
[----:B0-----:R-:W-:Y:S01]  /*59f0*/  F2FP.SATFINITE.E4M3.F32.PACK_AB_MERGE_C R135, R84, R83, RZ ;  /* 0x000000535487723e */ /* 0x001fe200048070ff */
[----:B------:R-:W-:Y:S01]  /*5a00*/  FADD R83, R83, R116 ;  /* 0x0000007453537221 */ /* 0x000fe20000000000 */
[----:B------:R-:W-:-:S03]  /*5a10*/  FADD R95, R95, R94 ;  /* 0x0000005e5f5f7221 */ /* 0x000fc60000000000 */
[----:B------:R-:W-:Y:S01]  /*5a20*/  HMMA.16816.F32 R112, R40, R56, R112 ;  /* 0x000000382870723c */ /* 0x000fe20000001870 */
[----:B------:R-:W-:Y:S01]  /*5a30*/  F2FP.F16.E4M3.UNPACK_B R134, R134 ;  /* 0x00000086ff86723e */ /* 0x000fe200020006ff */
[----:B------:R-:W-:-:S04]  /*5a40*/  FADD R92, R84, R83 ;  /* 0x00000053545c7221 */ /* 0x000fc80000000000 */
[----:B------:R-:W-:Y:S01]  /*5a50*/  HMMA.16816.F32 R68, R40, R72, R68 ;  /* 0x000000482844723c */ /* 0x000fe20000001844 */
[----:B------:R-:W-:Y:S01]  /*5a60*/  F2FP.F16.E4M3.UNPACK_B R135, R135 ;  /* 0x00000087ff87723e */ /* 0x000fe200020006ff */
[----:B------:R-:W-:Y:S01]  /*5a70*/  FADD R95, R88, R95 ;  /* 0x0000005f585f7221 */ /* 0x000fe20000000000 */
[----:B------:R-:W-:Y:S02]  /*5a80*/  FADD R109, R109, R92 ;  /* 0x0000005c6d6d7221 */ /* 0x000fe40000000000 */
[----:B------:R-:W-:Y:S01]  /*5a90*/  SEL R90, R134, R135, !P0 ;  /* 0x00000087865a7207 */ /* 0x000fe20004000000 */
[----:B------:R-:W-:Y:S01]  /*5aa0*/  FADD R95, R106, R95 ;  /* 0x0000005f6a5f7221 */ /* 0x000fe20000000000 */
[----:B------:R-:W-:Y:S01]  /*5ab0*/  SEL R89, R135, R134, !P0 ;  /* 0x0000008687597207 */ /* 0x000fe20004000000 */
[----:B------:R-:W-:Y:S02]  /*5ac0*/  FADD R109, R110, R109 ;  /* 0x0000006d6e6d7221 */ /* 0x000fe40000000000 */
[----:B------:R-:W-:Y:S01]  /*5ad0*/  FADD R74, R74, R95 ;  /* 0x0000005f4a4a7221 */ /* 0x000fe20000000000 */
[----:B------:R-:W-:Y:S01]  /*5ae0*/  SHFL.IDX PT, R82, R90, R46, 0x1f ;  /* 0x00001f2e5a527589 */ /* 0x000fe200000e0000 */
[----:B------:R-:W-:-:S02]  /*5af0*/  SEL R56, R118, R107, !P1 ;  /* 0x0000006b76387207 */ /* 0x000fc40004800000 */
[----:B------:R-:W-:Y:S01]  /*5b00*/  SEL R57, R100, R117, !P1 ;  /* 0x0000007564397207 */ /* 0x000fe20004800000 */
[----:B------:R-:W-:Y:S01]  /*5b10*/  SHFL.IDX PT, R111, R111, R46, 0x1f ;  /* 0x00001f2e6f6f7589 */ /* 0x000fe200000e0000 */
[----:B------:R-:W-:Y:S02]  /*5b20*/  SEL R58, R102, R101, !P1 ;  /* 0x00000065663a7207 */ /* 0x000fe40004800000 */
[----:B------:R-:W-:Y:S01]  /*5b30*/  SEL R59, R105, R104, !P1 ;  /* 0x00000068693b7207 */ /* 0x000fe20004800000 */
[----:B------:R-:W-:Y:S01]  /*5b40*/  SHFL.IDX PT, R90, R119, R46, 0x1f ;  /* 0x00001f2e775a7589 */ /* 0x000fe200000e0000 */
[----:B------:R-:W-:Y:S02]  /*5b50*/  F2FP.F16.E4M3.UNPACK_B R60, R60.H1 ;  /* 0x0000003cff3c723e */ /* 0x000fe400030006ff */
[----:B------:R-:W-:Y:S01]  /*5b60*/  F2FP.F16.E4M3.UNPACK_B R61, R61.H1 ;  /* 0x0000003dff3d723e */ /* 0x000fe200030006ff */
[----:B------:R0:W-:Y:S01]  /*5b70*/  SHFL.IDX PT, R81, R81, R46, 0x1f ;  /* 0x00001f2e51517589 */ /* 0x0001e200000e0000 */
[----:B------:R-:W-:-:S02]  /*5b80*/  F2FP.F16.E4M3.UNPACK_B R52, R52.H1 ;  /* 0x00000034ff34723e */ /* 0x000fc400030006ff */
[----:B------:R-:W-:Y:S01]  /*5b90*/  F2FP.F16.E4M3.UNPACK_B R53, R53.H1 ;  /* 0x00000035ff35723e */ /* 0x000fe200030006ff */
[----:B------:R-:W1:Y:S01]  /*5ba0*/  SHFL.IDX PT, R89, R89, R80, 0x1f ;  /* 0x00001f5059597589 */ /* 0x000e6200000e0000 */
[----:B------:R-:W-:Y:S01]  /*5bb0*/  FADD R108, R108, R109 ;  /* 0x0000006d6c6c7221 */ /* 0x000fe20000000000 */
[----:B------:R-:W-:Y:S02]  /*5bc0*/  FADD R74, R75, R74 ;  /* 0x0000004a4b4a7221 */ /* 0x000fe40000000000 */
[----:B------:R-:W2:Y:S01]  /*5bd0*/  SHFL.IDX PT, R72, R91, R80, 0x1f ;  /* 0x00001f505b487589 */ /* 0x000ea200000e0000 */
[----:B------:R-:W-:-:S03]  /*5be0*/  F2FP.F16.E4M3.UNPACK_B R48, R48.H1 ;  /* 0x00000030ff30723e */ /* 0x000fc600030006ff */
[----:B------:R-:W3:Y:S01]  /*5bf0*/  SHFL.IDX PT, R73, R86, R80, 0x1f ;  /* 0x00001f5056497589 */ /* 0x000ee200000e0000 */
[----:B------:R-:W-:-:S03]  /*5c00*/  F2FP.F16.E4M3.UNPACK_B R49, R49.H1 ;  /* 0x00000031ff31723e */ /* 0x000fc600030006ff */
[----:B------:R-:W4:Y:S01]  /*5c10*/  SHFL.IDX PT, R84, R93, R80, 0x1f ;  /* 0x00001f505d547589 */ /* 0x000f2200000e0000 */
[----:B------:R-:W-:Y:S02]  /*5c20*/  F2FP.F16.E4M3.UNPACK_B R76, R76.H1 ;  /* 0x0000004cff4c723e */ /* 0x000fe400030006ff */
[----:B------:R-:W-:Y:S01]  /*5c30*/  F2FP.F16.E4M3.UNPACK_B R77, R77.H1 ;  /* 0x0000004dff4d723e */ /* 0x000fe200030006ff */
[----:B------:R-:W-:Y:S01]  /*5c40*/  FADD R108, R103, R108 ;  /* 0x0000006c676c7221 */ /* 0x000fe20000000000 */
[----:B------:R-:W-:Y:S01]  /*5c50*/  FADD R74, R47, R74 ;  /* 0x0000004a2f4a7221 */ /* 0x000fe20000000000 */
[C---:B------:R-:W-:Y:S06]  /*5c60*/  HMMA.16816.F32 R64, R56.reuse, R60, R64 ;  /* 0x0000003c3840723c */ /* 0x040fec0000001840 */
[C---:B------:R-:W-:Y:S01]  /*5c70*/  HMMA.16816.F32 R96, R56.reuse, R52, R96 ;  /* 0x000000343860723c */ /* 0x040fe20000001860 */
[----:B------:R-:W5:Y:S05]  /*5c80*/  SHFL.BFLY PT, R53, R108, 0x2, 0x1f ;  /* 0x0c401f006c357f89 */ /* 0x000f6a00000e0000 */
[C---:B------:R-:W-:Y:S06]  /*5c90*/  HMMA.16816.F32 R112, R56.reuse, R48, R112 ;  /* 0x000000303870723c */ /* 0x040fec0000001870 */
[----:B------:R-:W-:Y:S01]  /*5ca0*/  HMMA.16816.F32 R68, R56, R76, R68 ;  /* 0x0000004c3844723c */ /* 0x000fe20000001844 */
[----:B------:R-:W5:Y:S01]  /*5cb0*/  SHFL.BFLY PT, R57, R74, 0x2, 0x1f ;  /* 0x0c401f004a397f89 */ /* 0x000f6200000e0000 */
[----:B------:R-:W-:-:S02]  /*5cc0*/  F2FP.F16.E4M3.UNPACK_B R48, R62 ;  /* 0x0000003eff30723e */ /* 0x000fc400020006ff */
[----:B------:R-:W-:Y:S02]  /*5cd0*/  F2FP.F16.E4M3.UNPACK_B R49, R63 ;  /* 0x0000003fff31723e */ /* 0x000fe400020006ff */
[----:B0-----:R-:W-:Y:S02]  /*5ce0*/  F2FP.F16.E4M3.UNPACK_B R46, R54 ;  /* 0x00000036ff2e723e */ /* 0x001fe400020006ff */
[----:B-1----:R-:W-:Y:S02]  /*5cf0*/  SEL R40, R82, R89, !P1 ;  /* 0x0000005952287207 */ /* 0x002fe40004800000 */
[----:B--2---:R-:W-:Y:S02]  /*5d00*/  SEL R41, R111, R72, !P1 ;  /* 0x000000486f297207 */ /* 0x004fe40004800000 */
[----:B---3--:R-:W-:Y:S02]  /*5d10*/  SEL R42, R90, R73, !P1 ;  /* 0x000000495a2a7207 */ /* 0x008fe40004800000 */
[----:B----4-:R-:W-:-:S02]  /*5d20*/  SEL R43, R81, R84, !P1 ;  /* 0x00000054512b7207 */ /* 0x010fc40004800000 */
[----:B------:R-:W-:Y:S01]  /*5d30*/  F2FP.F16.E4M3.UNPACK_B R47, R55 ;  /* 0x00000037ff2f723e */ /* 0x000fe200020006ff */
[----:B-----5:R-:W-:-:S04]  /*5d40*/  FADD R53, R108, R53 ;  /* 0x000000356c357221 */ /* 0x020fc80000000000 */
[C---:B------:R-:W-:Y:S06]  /*5d50*/  HMMA.16816.F32 R64, R40.reuse, R48, R64 ;  /* 0x000000302840723c */ /* 0x040fec0000001840 */
[----:B------:R-:W-:Y:S01]  /*5d60*/  HMMA.16816.F32 R96, R40, R46, R96 ;  /* 0x0000002e2860723c */ /* 0x000fe20000001860 */
[----:B------:R-:W-:Y:S02]  /*5d70*/  F2FP.F16.E4M3.UNPACK_B R48, R50 ;  /* 0x00000032ff30723e */ /* 0x000fe400020006ff */
[----:B------:R-:W-:Y:S01]  /*5d80*/  F2FP.F16.E4M3.UNPACK_B R49, R51 ;  /* 0x00000033ff31723e */ /* 0x000fe200020006ff */
[----:B------:R-:W-:-:S03]  /*5d90*/  FADD R57, R74, R57 ;  /* 0x000000394a397221 */ /* 0x000fc60000000000 */
[----:B------:R-:W-:Y:S02]  /*5da0*/  F2FP.F16.E4M3.UNPACK_B R46, R78 ;  /* 0x0000004eff2e723e */ /* 0x000fe400020006ff */
[----:B------:R-:W-:Y:S01]  /*5db0*/  F2FP.F16.E4M3.UNPACK_B R47, R79 ;  /* 0x0000004fff2f723e */ /* 0x000fe200020006ff */
[C---:B------:R-:W-:Y:S06]  /*5dc0*/  HMMA.16816.F32 R112, R40.reuse, R48, R112 ;  /* 0x000000302870723c */ /* 0x040fec0000001870 */
[----:B------:R-:W-:Y:S01]  /*5dd0*/  HMMA.16816.F32 R68, R40, R46, R68 ;  /* 0x0000002e2844723c */ /* 0x000fe20000001844 */
[----:B------:R-:W0:Y:S04]  /*5de0*/  SHFL.BFLY PT, R40, R53, 0x1, 0x1f ;  /* 0x0c201f0035287f89 */ /* 0x000e2800000e0000 */
[----:B------:R-:W1:Y:S01]  /*5df0*/  SHFL.BFLY PT, R42, R57, 0x1, 0x1f ;  /* 0x0c201f00392a7f89 */ /* 0x000e6200000e0000 */
[----:B------:R-:W-:Y:S01]  /*5e00*/  UIADD3 UR5, UR5, 0x80, URZ ;  /* 0x0000008005057890 */ /* 0x000fe2000fffe03f */
[----:B------:R-:W-:-:S05]  /*5e10*/  SEL R88, R89, R82, !P1 ;  /* 0x0000005259587207 */ /* 0x000fca0004800000 */
[----:B------:R-:W-:Y:S02]  /*5e20*/  ISETP.LE.AND P2, PT, R178, UR5, PT ;  /* 0x00000005b2007c0c */ /* 0x000fe4000bf43270 */
[----:B------:R-:W-:Y:S02]  /*5e30*/  F2FP.F16.E4M3.UNPACK_B R62, R62.H1 ;  /* 0x0000003eff3e723e */ /* 0x000fe400030006ff */
[----:B------:R-:W-:Y:S02]  /*5e40*/  F2FP.F16.E4M3.UNPACK_B R63, R63.H1 ;  /* 0x0000003fff3f723e */ /* 0x000fe400030006ff */
[----:B------:R-:W-:Y:S02]  /*5e50*/  SEL R89, R72, R111, !P1 ;  /* 0x0000006f48597207 */ /* 0x000fe40004800000 */
[----:B------:R-:W-:Y:S02]  /*5e60*/  SEL R90, R73, R90, !P1 ;  /* 0x0000005a495a7207 */ /* 0x000fe40004800000 */
[----:B------:R-:W-:-:S02]  /*5e70*/  SEL R91, R84, R81, !P1 ;  /* 0x00000051545b7207 */ /* 0x000fc40004800000 */
[----:B------:R-:W-:Y:S02]  /*5e80*/  F2FP.F16.E4M3.UNPACK_B R54, R54.H1 ;  /* 0x00000036ff36723e */ /* 0x000fe400030006ff */
[----:B------:R-:W-:Y:S02]  /*5e90*/  F2FP.F16.E4M3.UNPACK_B R55, R55.H1 ;  /* 0x00000037ff37723e */ /* 0x000fe400030006ff */
[----:B------:R-:W-:Y:S02]  /*5ea0*/  F2FP.F16.E4M3.UNPACK_B R50, R50.H1 ;  /* 0x00000032ff32723e */ /* 0x000fe400030006ff */
[----:B------:R-:W-:Y:S02]  /*5eb0*/  F2FP.F16.E4M3.UNPACK_B R51, R51.H1 ;  /* 0x00000033ff33723e */ /* 0x000fe400030006ff */
[----:B------:R-:W-:Y:S02]  /*5ec0*/  F2FP.F16.E4M3.UNPACK_B R78, R78.H1 ;  /* 0x0000004eff4e723e */ /* 0x000fe400030006ff */
[----:B------:R-:W-:Y:S01]  /*5ed0*/  F2FP.F16.E4M3.UNPACK_B R79, R79.H1 ;  /* 0x0000004fff4f723e */ /* 0x000fe200030006ff */
[----:B0-----:R-:W-:Y:S01]  /*5ee0*/  FADD R53, R53, R40 ;  /* 0x0000002835357221 */ /* 0x001fe20000000000 */
[----:B-1----:R-:W-:Y:S01]  /*5ef0*/  FADD R42, R57, R42 ;  /* 0x0000002a392a7221 */ /* 0x002fe20000000000 */
[----:B------:R-:W-:Y:S01]  /*5f00*/  HMMA.16816.F32 R72, R88, R62, R64 ;  /* 0x0000003e5848723c */ /* 0x000fe20000001840 */
[----:B------:R-:W-:Y:S01]  /*5f10*/  ULEA UR4, UR9, UR4, 0x7 ;  /* 0x0000000409047291 */ /* 0x000fe2000f8e383f */
[----:B------:R-:W-:Y:S01]  /*5f20*/  FFMA R2, R36, R2, R53 ;  /* 0x0000000224027223 */ /* 0x000fe20000000035 */
[----:B------:R-:W-:-:S03]  /*5f30*/  FFMA R34, R35, R34, R42 ;  /* 0x0000002223227223 */ /* 0x000fc6000000002a */
[----:B------:R-:W-:Y:S01]  /*5f40*/  HMMA.16816.F32 R96, R88, R54, R96 ;  /* 0x000000365860723c */ /* 0x000fe20000001860 */
[----:B------:R-:W-:-:S05]  /*5f50*/  IMAD R0, R37, 0x80, R0 ;  /* 0x0000008025007824 */ /* 0x000fca00078e0200 */
[----:B------:R-:W-:Y:S01]  /*5f60*/  HMMA.16816.F32 R112, R88, R50, R112 ;  /* 0x000000325870723c */ /* 0x000fe20000001870 */
[----:B------:R-:W-:Y:S02]  /*5f70*/  IMAD.MOV.U32 R36, RZ, RZ, R45 ;  /* 0x000000ffff247224 */ /* 0x000fe400078e002d */
[----:B------:R-:W-:-:S03]  /*5f80*/  IMAD.MOV.U32 R35, RZ, RZ, R44 ;  /* 0x000000ffff237224 */ /* 0x000fc600078e002c */
[----:B------:R-:W-:Y:S01]  /*5f90*/  HMMA.16816.F32 R88, R88, R78, R68 ;  /* 0x0000004e5858723c */ /* 0x000fe20000001844 */
[----:B------:R-:W-:-:S08]  /*5fa0*/  NOP ;  /* 0x0000000000007918 */ /* 0x000fd00000000000 */
[----:B------:R-:W-:-:S15]  /*5fb0*/  @!P2 BRA `(.L_x_1) ;  /* 0xffffffb40044a947 */ /* 0x000fde000383ffff */
.L_x_0:
[----:B------:R-:W1:Y:S01]  /*5fc0*/  S2R R29, SR_TID.X ;  /* 0x00000000001d7919 */ /* 0x000e620000002100 */
[----:B0-----:R-:W-:Y:S02]  /*5fd0*/  IMAD.MOV.U32 R11, RZ, RZ, R2 ;  /* 0x000000ffff0b7224 */ /* 0x001fe400078e0002 */
[C---:B------:R-:W-:Y:S01]  /*5fe0*/  FMUL R2, R34.reuse, 8388608 ;  /* 0x4b00000022027820 */ /* 0x040fe20000400000 */
[C---:B------:R-:W-:Y:S01]  /*5ff0*/  FSETP.GEU.AND P2, PT, R34.reuse, 1.175494350822287508e-38, PT ;  /* 0x008000002200780b */ /* 0x040fe20003f4e000 */
[----:B------:R-:W-:Y:S01]  /*6000*/  IMAD.MOV.U32 R25, RZ, RZ, 0x3dc6b27f ;  /* 0x3dc6b27fff197424 */ /* 0x000fe200078e00ff */
[C---:B------:R-:W-:Y:S01]  /*6010*/  FSETP.GT.AND P0, PT, |R34|.reuse, 8.50705917302346158658e+37, PT ;  /* 0x7e8000002200780b */ /* 0x040fe20003f04200 */
[----:B------:R-:W-:Y:S01]  /*6020*/  BAR.SYNC.DEFER_BLOCKING 0x0 ;  /* 0x0000000000007b1d */ /* 0x000fe20000010000 */
[----:B------:R-:W-:Y:S02]  /*6030*/  FSETP.GEU.AND P1, PT, R11, 1.175494350822287508e-38, PT ;  /* 0x008000000b00780b */ /* 0x000fe40003f2e000 */
[----:B------:R-:W-:-:S02]  /*6040*/  FSETP.GEU.AND P3, PT, |R34|, 1.175494350822287508e-38, PT ;  /* 0x008000002200780b */ /* 0x000fc40003f6e200 */
[----:B------:R-:W-:Y:S01]  /*6050*/  FSEL R28, R2, R34, !P2 ;  /* 0x00000022021c7208 */ /* 0x000fe20005000000 */
[----:B------:R-:W-:Y:S01]  /*6060*/  ULDC.64 UR4, c[0x0][0x270] ;  /* 0x00009c0000047ab9 */ /* 0x000fe20000000a00 */
[----:B------:R-:W0:Y:S01]  /*6070*/  S2R R30, SR_CTAID.X ;  /* 0x00000000001e7919 */ /* 0x000e220000002500 */
[----:B------:R-:W-:-:S04]  /*6080*/  UIMAD UR4, UR7, UR4, URZ ;  /* 0x00000004070472a4 */ /* 0x000fc8000f8e023f */
[----:B------:R-:W-:Y:S01]  /*6090*/  @P0 FMUL R34, R34, 0.25 ;  /* 0x3e80000022220820 */ /* 0x000fe20000400000 */
[----:B------:R-:W-:Y:S01]  /*60a0*/  @P0 FMUL R91, R91, 0.25 ;  /* 0x3e8000005b5b0820 */ /* 0x000fe20000400000 */
[----:B------:R-:W-:Y:S01]  /*60b0*/  @P0 FMUL R90, R90, 0.25 ;  /* 0x3e8000005a5a0820 */ /* 0x000fe20000400000 */
[----:B------:R-:W-:Y:S01]  /*60c0*/  @P0 FMUL R115, R115, 0.25 ;  /* 0x3e80000073730820 */ /* 0x000fe20000400000 */
[----:B------:R-:W-:Y:S01]  /*60d0*/  @!P3 FMUL R34, R34, 16777216 ;  /* 0x4b8000002222b820 */ /* 0x000fe20000400000 */
[----:B------:R-:W-:Y:S01]  /*60e0*/  @P0 FMUL R114, R114, 0.25 ;  /* 0x3e80000072720820 */ /* 0x000fe20000400000 */
[----:B------:R-:W-:Y:S01]  /*60f0*/  @P0 FMUL R99, R99, 0.25 ;  /* 0x3e80000063630820 */ /* 0x000fe20000400000 */
[----:B------:R-:W-:Y:S01]  /*6100*/  @P0 FMUL R98, R98, 0.25 ;  /* 0x3e80000062620820 */ /* 0x000fe20000400000 */
[----:B------:R-:W-:Y:S01]  /*6110*/  @P0 FMUL R75, R75, 0.25 ;  /* 0x3e8000004b4b0820 */ /* 0x000fe20000400000 */
[----:B------:R-:W-:Y:S01]  /*6120*/  @P0 FMUL R74, R74, 0.25 ;  /* 0x3e8000004a4a0820 */ /* 0x000fe20000400000 */
[----:B------:R-:W-:Y:S01]  /*6130*/  @!P3 FMUL R91, R91, 16777216 ;  /* 0x4b8000005b5bb820 */ /* 0x000fe20000400000 */
[----:B------:R-:W-:Y:S01]  /*6140*/  @!P3 FMUL R90, R90, 16777216 ;  /* 0x4b8000005a5ab820 */ /* 0x000fe20000400000 */
[----:B------:R-:W-:Y:S01]  /*6150*/  @!P3 FMUL R115, R115, 16777216 ;  /* 0x4b8000007373b820 */ /* 0x000fe20000400000 */
[----:B------:R-:W-:Y:S01]  /*6160*/  @!P3 FMUL R114, R114, 16777216 ;  /* 0x4b8000007272b820 */ /* 0x000fe20000400000 */
[C---:B-1----:R-:W-:Y:S01]  /*6170*/  LOP3.LUT R3, R29.reuse, 0x8, RZ, 0xc0, !PT ;  /* 0x000000081d037812 */ /* 0x042fe200078ec0ff */
[C---:B------:R-:W-:Y:S01]  /*6180*/  IMAD.SHL.U32 R37, R29.reuse, 0x2, RZ ;  /* 0x000000021d257824 */ /* 0x040fe200078e00ff */
[--C-:B------:R-:W-:Y:S01]  /*6190*/  SHF.R.S32.HI R4, RZ, 0x4, R29.reuse ;  /* 0x00000004ff047819 */ /* 0x100fe2000001141d */
[C---:B------:R-:W-:Y:S01]  /*61a0*/  IMAD.SHL.U32 R21, R29.reuse, 0x40, RZ ;  /* 0x000000401d157824 */ /* 0x040fe200078e00ff */
[----:B------:R-:W-:Y:S01]  /*61b0*/  LOP3.LUT R0, R29, 0x10, RZ, 0xc0, !PT ;  /* 0x000000101d007812 */ /* 0x000fe200078ec0ff */
[----:B------:R-:W-:Y:S01]  /*61c0*/  @!P3 FMUL R99, R99, 16777216 ;  /* 0x4b8000006363b820 */ /* 0x000fe20000400000 */
[----:B------:R-:W-:Y:S01]  /*61d0*/  LEA.HI R3, R3, UR6, RZ, 0x1f ;  /* 0x0000000603037c11 */ /* 0x000fe2000f8ff8ff */
[----:B------:R-:W-:Y:S01]  /*61e0*/  @!P3 FMUL R98, R98, 16777216 ;  /* 0x4b8000006262b820 */ /* 0x000fe20000400000 */
[----:B------:R-:W-:Y:S01]  /*61f0*/  SGXT R4, R4, 0x1 ;  /* 0x000000010404781a */ /* 0x000fe20000000200 */
[----:B------:R-:W-:Y:S01]  /*6200*/  @!P3 FMUL R75, R75, 16777216 ;  /* 0x4b8000004b4bb820 */ /* 0x000fe20000400000 */
[----:B------:R-:W-:Y:S01]  /*6210*/  SHF.R.S32.HI R10, RZ, 0x3, R29 ;  /* 0x00000003ff0a7819 */ /* 0x000fe2000001141d */
[----:B------:R-:W-:Y:S01]  /*6220*/  IMAD R6, R0, 0x4, R3 ;  /* 0x0000000400067824 */ /* 0x000fe200078e0203 */
[C---:B------:R-:W-:Y:S01]  /*6230*/  LOP3.LUT R0, R29.reuse, 0x20, RZ, 0xc0, !PT ;  /* 0x000000201d007812 */ /* 0x040fe200078ec0ff */
[----:B------:R-:W-:Y:S01]  /*6240*/  IMAD.SHL.U32 R3, R29, 0x8, RZ ;  /* 0x000000081d037824 */ /* 0x000fe200078e00ff */
[----:B------:R-:W-:Y:S01]  /*6250*/  LOP3.LUT R5, R4, 0x204, RZ, 0xc0, !PT ;  /* 0x0000020404057812 */ /* 0x000fe200078ec0ff */
[----:B------:R-:W-:Y:S01]  /*6260*/  @!P3 FMUL R74, R74, 16777216 ;  /* 0x4b8000004a4ab820 */ /* 0x000fe20000400000 */
[----:B------:R-:W-:-:S02]  /*6270*/  SGXT R10, R10, 0x1 ;  /* 0x000000010a0a781a */ /* 0x000fc40000000200 */
[----:B------:R-:W-:Y:S01]  /*6280*/  LOP3.LUT R3, R3, 0x38, RZ, 0xc0, !PT ;  /* 0x0000003803037812 */ /* 0x000fe200078ec0ff */
[----:B------:R-:W-:Y:S02]  /*6290*/  IMAD R8, R0, 0x4, R5 ;  /* 0x0000000400087824 */ /* 0x000fe400078e0205 */
[----:B------:R-:W-:Y:S01]  /*62a0*/  FMUL R0, R11, 8388608 ;  /* 0x4b0000000b007820 */ /* 0x000fe20000400000 */
[----:B------:R-:W-:Y:S02]  /*62b0*/  FSEL R4, RZ, -23, P2 ;  /* 0xc1b80000ff047808 */ /* 0x000fe40001000000 */
[C---:B------:R-:W-:Y:S01]  /*62c0*/  LOP3.LUT R7, R3.reuse, 0x140, R10, 0xf8, !PT ;  /* 0x0000014003077812 */ /* 0x040fe200078ef80a */
[----:B------:R-:W-:Y:S01]  /*62d0*/  IMAD.IADD R24, R3, 0x1, R6 ;  /* 0x0000000103187824 */ /* 0x000fe200078e0206 */
[----:B------:R-:W-:Y:S02]  /*62e0*/  SHF.R.S32.HI R3, RZ, 0x5, R29 ;  /* 0x00000005ff037819 */ /* 0x000fe4000001141d */
[----:B------:R-:W-:-:S02]  /*62f0*/  FSEL R27, R0, R11, !P1 ;  /* 0x0000000b001b7208 */ /* 0x000fc40004800000 */
[----:B------:R-:W-:Y:S02]  /*6300*/  SGXT R3, R3, 0x1 ;  /* 0x000000010303781a */ /* 0x000fe40000000200 */
[----:B------:R-:W-:Y:S01]  /*6310*/  FSEL R0, RZ, -23, P1 ;  /* 0xc1b80000ff007808 */ /* 0x000fe20000800000 */
[----:B------:R-:W-:Y:S01]  /*6320*/  VIADD R2, R27, 0xc0cafb0d ;  /* 0xc0cafb0d1b027836 */ /* 0x000fe20000000000 */
[----:B------:R-:W-:Y:S01]  /*6330*/  LOP3.LUT R6, R3, 0x204, RZ, 0xc0, !PT ;  /* 0x0000020403067812 */ /* 0x000fe200078ec0ff */
[----:B------:R-:W-:Y:S01]  /*6340*/  VIADD R3, R28, 0xc0cafb0d ;  /* 0xc0cafb0d1c037836 */ /* 0x000fe20000000000 */
[----:B------:R-:W-:Y:S02]  /*6350*/  FSETP.GT.AND P1, PT, |R11|, 8.50705917302346158658e+37, PT ;  /* 0x7e8000000b00780b */ /* 0x000fe40003f24200 */
[----:B------:R-:W-:Y:S02]  /*6360*/  LOP3.LUT R2, R2, 0xff800000, RZ, 0xc0, !PT ;  /* 0xff80000002027812 */ /* 0x000fe400078ec0ff */
[----:B------:R-:W-:-:S02]  /*6370*/  LOP3.LUT R5, R3, 0xff800000, RZ, 0xc0, !PT ;  /* 0xff80000003057812 */ /* 0x000fc400078ec0ff */
[----:B------:R-:W-:Y:S01]  /*6380*/  I2FP.F32.S32 R3, R2 ;  /* 0x0000000200037245 */ /* 0x000fe20000201400 */
[----:B------:R-:W-:Y:S01]  /*6390*/  IMAD.IADD R2, R27, 0x1, -R2 ;  /* 0x000000011b027824 */ /* 0x000fe200078e0a02 */
[----:B------:R-:W-:Y:S02]  /*63a0*/  FSETP.GEU.AND P2, PT, |R11|, 1.175494350822287508e-38, PT ;  /* 0x008000000b00780b */ /* 0x000fe40003f4e200 */
[----:B------:R-:W-:Y:S01]  /*63b0*/  LOP3.LUT R9, R7, 0x40, R29, 0x78, !PT ;  /* 0x0000004007097812 */ /* 0x000fe200078e781d */
[----:B------:R-:W-:Y:S01]  /*63c0*/  FFMA.FTZ R0, R3, 1.1920928955078125e-07, R0 ;  /* 0x3400000003007823 */ /* 0x000fe20000010000 */
[----:B------:R-:W-:Y:S01]  /*63d0*/  I2FP.F32.S32 R7, R5 ;  /* 0x0000000500077245 */ /* 0x000fe20000201400 */
[----:B------:R-:W1:Y:S01]  /*63e0*/  MUFU.RCP R3, R34 ;  /* 0x0000002200037308 */ /* 0x000e620000001000 */
[----:B------:R-:W-:Y:S01]  /*63f0*/  @P1 FMUL R11, R11, 0.25 ;  /* 0x3e8000000b0b1820 */ /* 0x000fe20000400000 */
[----:B------:R-:W-:Y:S01]  /*6400*/  LOP3.LUT R6, R6, 0x3c, R37, 0x78, !PT ;  /* 0x0000003c06067812 */ /* 0x000fe200078e7825 */
[----:B------:R-:W-:-:S02]  /*6410*/  IMAD.IADD R23, R8, 0x1, R9 ;  /* 0x0000000108177824 */ /* 0x000fc400078e0209 */
[----:B------:R-:W-:Y:S01]  /*6420*/  FFMA.FTZ R4, R7, 1.1920928955078125e-07, R4 ;  /* 0x3400000007047823 */ /* 0x000fe20000010004 */
[----:B------:R-:W-:Y:S01]  /*6430*/  @P1 FMUL R97, R97, 0.25 ;  /* 0x3e80000061611820 */ /* 0x000fe20000400000 */
[----:B------:R-:W-:Y:S01]  /*6440*/  LOP3.LUT R21, R6, 0x40, R21, 0xf8, !PT ;  /* 0x0000004006157812 */ /* 0x000fe200078ef815 */
[----:B------:R-:W-:Y:S01]  /*6450*/  @P1 FMUL R96, R96, 0.25 ;  /* 0x3e80000060601820 */ /* 0x000fe20000400000 */
[----:B------:R-:W-:Y:S01]  /*6460*/  @!P2 FMUL R11, R11, 16777216 ;  /* 0x4b8000000b0ba820 */ /* 0x000fe20000400000 */
        /* <DEDUP_REMOVED lines=8> */
[C---:B-1----:R-:W-:Y:S01]  /*64f0*/  FMUL R6, R3.reuse, R91 ;  /* 0x0000005b03067220 */ /* 0x042fe20000400000 */
[C---:B------:R-:W-:Y:S01]  /*6500*/  FMUL R7, R3.reuse, R90 ;  /* 0x0000005a03077220 */ /* 0x040fe20000400000 */
[C---:B------:R-:W-:Y:S01]  /*6510*/  FMUL R9, R3.reuse, R115 ;  /* 0x0000007303097220 */ /* 0x040fe20000400000 */
[C---:B------:R-:W-:Y:S01]  /*6520*/  FMUL R10, R3.reuse, R114 ;  /* 0x00000072030a7220 */ /* 0x040fe20000400000 */
[C---:B------:R-:W-:Y:S01]  /*6530*/  FMUL R13, R3.reuse, R99 ;  /* 0x00000063030d7220 */ /* 0x040fe20000400000 */
[C---:B------:R-:W-:Y:S01]  /*6540*/  FMUL R14, R3.reuse, R98 ;  /* 0x00000062030e7220 */ /* 0x040fe20000400000 */
[C---:B------:R-:W-:Y:S01]  /*6550*/  FMUL R17, R3.reuse, R75 ;  /* 0x0000004b03117220 */ /* 0x040fe20000400000 */
[----:B------:R-:W-:Y:S01]  /*6560*/  FMUL R18, R3, R74 ;  /* 0x0000004a03127220 */ /* 0x000fe20000400000 */
[----:B------:R-:W-:Y:S01]  /*6570*/  @P1 FMUL R89, R89, 0.25 ;  /* 0x3e80000059591820 */ /* 0x000fe20000400000 */
[----:B------:R-:W1:Y:S01]  /*6580*/  MUFU.RCP R3, R11 ;  /* 0x0000000b00037308 */ /* 0x000e620000001000 */
[----:B------:R-:W-:Y:S01]  /*6590*/  @!P2 FMUL R113, R113, 16777216 ;  /* 0x4b8000007171a820 */ /* 0x000fe20000400000 */
[----:B------:R-:W-:Y:S01]  /*65a0*/  @!P2 FMUL R112, R112, 16777216 ;  /* 0x4b8000007070a820 */ /* 0x000fe20000400000 */
[----:B------:R-:W-:Y:S01]  /*65b0*/  @P1 FMUL R88, R88, 0.25 ;  /* 0x3e80000058581820 */ /* 0x000fe20000400000 */
[----:B------:R-:W-:Y:S01]  /*65c0*/  @!P2 FMUL R89, R89, 16777216 ;  /* 0x4b8000005959a820 */ /* 0x000fe20000400000 */
[----:B------:R-:W-:Y:S01]  /*65d0*/  F2FP.SATFINITE.E4M3.F32.PACK_AB_MERGE_C R17, R17, R18, RZ ;  /* 0x000000121111723e */ /* 0x000fe200048070ff */
[----:B------:R-:W-:-:S02]  /*65e0*/  IMAD.IADD R5, R28, 0x1, -R5 ;  /* 0x000000011c057824 */ /* 0x000fc400078e0a05 */
[----:B------:R-:W-:Y:S01]  /*65f0*/  @!P2 FMUL R88, R88, 16777216 ;  /* 0x4b8000005858a820 */ /* 0x000fe20000400000 */
[----:B------:R-:W-:Y:S01]  /*6600*/  F2FP.SATFINITE.E4M3.F32.PACK_AB_MERGE_C R13, R13, R14, RZ ;  /* 0x0000000e0d0d723e */ /* 0x000fe200048070ff */
[----:B------:R-:W-:Y:S01]  /*6610*/  FADD R2, R2, -1 ;  /* 0xbf80000002027421 */ /* 0x000fe20000000000 */
[----:B------:R-:W-:Y:S01]  /*6620*/  F2FP.SATFINITE.E4M3.F32.PACK_AB_MERGE_C R9, R9, R10, RZ ;  /* 0x0000000a0909723e */ /* 0x000fe200048070ff */
[----:B------:R-:W-:Y:S01]  /*6630*/  FADD R5, R5, -1 ;  /* 0xbf80000005057421 */ /* 0x000fe20000000000 */
[----:B------:R-:W-:Y:S01]  /*6640*/  LOP3.LUT R17, R17, 0xffff, RZ, 0xc0, !PT ;  /* 0x0000ffff11117812 */ /* 0x000fe200078ec0ff */
[----:B------:R-:W2:Y:S01]  /*6650*/  LDC.64 R34, c[0x0][0x230] ;  /* 0x00008c00ff227b82 */ /* 0x000ea20000000a00 */
[----:B------:R-:W-:Y:S02]  /*6660*/  LOP3.LUT R26, R9, 0xffff, RZ, 0xc0, !PT ;  /* 0x0000ffff091a7812 */ /* 0x000fe400078ec0ff */
[----:B------:R-:W-:Y:S01]  /*6670*/  LOP3.LUT R18, R13, 0xffff, RZ, 0xc0, !PT ;  /* 0x0000ffff0d127812 */ /* 0x000fe200078ec0ff */
[C---:B-1----:R-:W-:Y:S01]  /*6680*/  FMUL R19, R3.reuse, R73 ;  /* 0x0000004903137220 */ /* 0x042fe20000400000 */
[C---:B------:R-:W-:Y:S01]  /*6690*/  FMUL R20, R3.reuse, R72 ;  /* 0x0000004803147220 */ /* 0x040fe20000400000 */
[C---:B------:R-:W-:Y:S01]  /*66a0*/  FMUL R15, R3.reuse, R97 ;  /* 0x00000061030f7220 */ /* 0x040fe20000400000 */
[C---:B------:R-:W-:Y:S01]  /*66b0*/  FMUL R16, R3.reuse, R96 ;  /* 0x0000006003107220 */ /* 0x040fe20000400000 */
[C---:B------:R-:W-:Y:S01]  /*66c0*/  FMUL R11, R3.reuse, R113 ;  /* 0x00000071030b7220 */ /* 0x040fe20000400000 */
[----:B------:R-:W-:Y:S01]  /*66d0*/  FMUL R12, R3, R112 ;  /* 0x00000070030c7220 */ /* 0x000fe20000400000 */
[----:B------:R-:W-:Y:S01]  /*66e0*/  F2FP.SATFINITE.E4M3.F32.PACK_AB_MERGE_C R19, R19, R20, RZ ;  /* 0x000000141313723e */ /* 0x000fe200048070ff */
[----:B------:R-:W-:Y:S01]  /*66f0*/  FMUL R8, R3, R89 ;  /* 0x0000005903087220 */ /* 0x000fe20000400000 */
[----:B------:R-:W-:Y:S01]  /*6700*/  F2FP.SATFINITE.E4M3.F32.PACK_AB_MERGE_C R15, R15, R16, RZ ;  /* 0x000000100f0f723e */ /* 0x000fe200048070ff */
[----:B------:R-:W-:Y:S01]  /*6710*/  FMUL R3, R3, R88 ;  /* 0x0000005803037220 */ /* 0x000fe20000400000 */
[----:B------:R-:W-:-:S02]  /*6720*/  F2FP.SATFINITE.E4M3.F32.PACK_AB_MERGE_C R11, R11, R12, RZ ;  /* 0x0000000c0b0b723e */ /* 0x000fc400048070ff */
[----:B------:R-:W-:Y:S02]  /*6730*/  LOP3.LUT R19, R19, 0xffff, RZ, 0xc0, !PT ;  /* 0x0000ffff13137812 */ /* 0x000fe400078ec0ff */
[----:B------:R-:W-:Y:S02]  /*6740*/  LOP3.LUT R16, R15, 0xffff, RZ, 0xc0, !PT ;  /* 0x0000ffff0f107812 */ /* 0x000fe400078ec0ff */
[----:B------:R-:W-:Y:S02]  /*6750*/  LOP3.LUT R20, R11, 0xffff, RZ, 0xc0, !PT ;  /* 0x0000ffff0b147812 */ /* 0x000fe400078ec0ff */
[----:B------:R-:W-:Y:S02]  /*6760*/  F2FP.SATFINITE.E4M3.F32.PACK_AB_MERGE_C R10, R8, R3, RZ ;  /* 0x00000003080a723e */ /* 0x000fe400048070ff */
[----:B------:R-:W-:Y:S02]  /*6770*/  F2FP.SATFINITE.E4M3.F32.PACK_AB_MERGE_C R11, R6, R7, RZ ;  /* 0x00000007060b723e */ /* 0x000fe400048070ff */
[----:B------:R-:W-:-:S02]  /*6780*/  SHF.R.U32.HI R6, RZ, 0x8, R16 ;  /* 0x00000008ff067819 */ /* 0x000fc40000011610 */
[----:B------:R-:W-:Y:S02]  /*6790*/  SHF.R.U32.HI R3, RZ, 0x8, R19 ;  /* 0x00000008ff037819 */ /* 0x000fe40000011613 */
[--C-:B------:R-:W-:Y:S02]  /*67a0*/  PRMT R15, R20, 0x3340, R1.reuse ;  /* 0x00003340140f7816 */ /* 0x100fe40000000001 */
[----:B------:R-:W-:Y:S02]  /*67b0*/  PRMT R12, R19, 0x3340, R16 ;  /* 0x00003340130c7816 */ /* 0x000fe40000000010 */
[----:B------:R-:W-:Y:S02]  /*67c0*/  PRMT R9, R26, 0x3340, R1 ;  /* 0x000033401a097816 */ /* 0x000fe40000000001 */
[----:B------:R-:W-:Y:S02]  /*67d0*/  PRMT R8, R17, 0x3340, R18 ;  /* 0x0000334011087816 */ /* 0x000fe40000000012 */
[----:B------:R-:W-:-:S02]  /*67e0*/  LOP3.LUT R6, R6, 0xffff, RZ, 0xc0, !PT ;  /* 0x0000ffff06067812 */ /* 0x000fc400078ec0ff */
[----:B------:R-:W-:Y:S01]  /*67f0*/  LOP3.LUT R7, R3, 0xffff, RZ, 0xc0, !PT ;  /* 0x0000ffff03077812 */ /* 0x000fe200078ec0ff */
[----:B------:R-:W-:Y:S01]  /*6800*/  FFMA.FTZ R3, R2, R25, -0.16845393180847167969 ;  /* 0xbe2c7f3002037423 */ /* 0x000fe20000010019 */
[----:B------:R-:W-:Y:S02]  /*6810*/  PRMT R15, R12, 0x5410, R15 ;  /* 0x000054100c0f7816 */ /* 0x000fe4000000000f */
[----:B------:R-:W-:Y:S01]  /*6820*/  PRMT R14, R8, 0x5410, R9 ;  /* 0x00005410080e7816 */ /* 0x000fe20000000009 */
[C---:B------:R-:W-:Y:S01]  /*6830*/  FFMA.FTZ R3, R2.reuse, R3, 0.1716887056827545166 ;  /* 0x3e2fcf2a02037423 */ /* 0x040fe20000010003 */
[----:B------:R-:W-:Y:S01]  /*6840*/  PRMT R12, R7, 0x3340, R6 ;  /* 0x00003340070c7816 */ /* 0x000fe20000000006 */
[C---:B------:R-:W-:Y:S01]  /*6850*/  FFMA.FTZ R6, R5.reuse, R25, -0.16845393180847167969 ;  /* 0xbe2c7f3005067423 */ /* 0x040fe20000010019 */
[----:B------:R-:W-:Y:S01]  /*6860*/  SHF.R.U32.HI R8, RZ, 0x8, R18 ;  /* 0x00000008ff087819 */ /* 0x000fe20000011612 */
[----:B------:R-:W-:Y:S01]  /*6870*/  FFMA.FTZ R3, R2, R3, -0.17900948226451873779 ;  /* 0xbe374e4302037423 */ /* 0x000fe20000010003 */
[----:B------:R-:W-:Y:S01]  /*6880*/  SHF.R.U32.HI R7, RZ, 0x8, R17 ;  /* 0x00000008ff077819 */ /* 0x000fe20000011611 */
[----:B------:R-:W-:Y:S01]  /*6890*/  FFMA.FTZ R6, R5, R6, 0.1716887056827545166 ;  /* 0x3e2fcf2a05067423 */ /* 0x000fe20000010006 */
[----:B------:R-:W-:Y:S01]  /*68a0*/  LOP3.LUT R8, R8, 0xffff, RZ, 0xc0, !PT ;  /* 0x0000ffff08087812 */ /* 0x000fe200078ec0ff */
[C---:B------:R-:W-:Y:S01]  /*68b0*/  FFMA.FTZ R3, R2.reuse, R3, 0.20512372255325317383 ;  /* 0x3e520bf402037423 */ /* 0x040fe20000010003 */
[----:B------:R-:W-:Y:S01]  /*68c0*/  LOP3.LUT R7, R7, 0xffff, RZ, 0xc0, !PT ;  /* 0x0000ffff07077812 */ /* 0x000fe200078ec0ff */
[----:B------:R-:W-:Y:S01]  /*68d0*/  FFMA.FTZ R6, R5, R6, -0.17900948226451873779 ;  /* 0xbe374e4305067423 */ /* 0x000fe20000010006 */
[----:B------:R-:W-:Y:S01]  /*68e0*/  SHF.R.U32.HI R9, RZ, 0x8, R20 ;  /* 0x00000008ff097819 */ /* 0x000fe20000011614 */
[C---:B------:R-:W-:Y:S01]  /*68f0*/  FFMA.FTZ R3, R2.reuse, R3, -0.24046532809734344482 ;  /* 0xbe763c8b02037423 */ /* 0x040fe20000010003 */
[----:B------:R-:W-:Y:S01]  /*6900*/  PRMT R13, R7, 0x3340, R8 ;  /* 0x00003340070d7816 */ /* 0x000fe20000000008 */
[----:B------:R-:W-:Y:S01]  /*6910*/  FFMA.FTZ R6, R5, R6, 0.20512372255325317383 ;  /* 0x3e520bf405067423 */ /* 0x000fe20000010006 */
[----:B------:R-:W-:Y:S01]  /*6920*/  SHF.R.U32.HI R7, RZ, 0x8, R26 ;  /* 0x00000008ff077819 */ /* 0x000fe2000001161a */
[C---:B------:R-:W-:Y:S01]  /*6930*/  FFMA.FTZ R3, R2.reuse, R3, 0.28857114911079406738 ;  /* 0x3e93bf9902037423 */ /* 0x040fe20000010003 */
[----:B------:R-:W-:Y:S01]  /*6940*/  LOP3.LUT R9, R9, 0xffff, RZ, 0xc0, !PT ;  /* 0x0000ffff09097812 */ /* 0x000fe200078ec0ff */
[----:B------:R-:W-:Y:S01]  /*6950*/  FFMA.FTZ R6, R5, R6, -0.24046532809734344482 ;  /* 0xbe763c8b05067423 */ /* 0x000fe20000010006 */
[----:B------:R-:W-:Y:S01]  /*6960*/  LOP3.LUT R7, R7, 0xffff, RZ, 0xc0, !PT ;  /* 0x0000ffff07077812 */ /* 0x000fe200078ec0ff */
[C---:B------:R-:W-:Y:S01]  /*6970*/  FFMA.FTZ R3, R2.reuse, R3, -0.36067417263984680176 ;  /* 0xbeb8aa4902037423 */ /* 0x040fe20000010003 */
[--C-:B------:R-:W-:Y:S01]  /*6980*/  PRMT R9, R9, 0x3340, R22.reuse ;  /* 0x0000334009097816 */ /* 0x100fe20000000016 */
[----:B------:R-:W-:Y:S01]  /*6990*/  FFMA.FTZ R6, R5, R6, 0.28857114911079406738 ;  /* 0x3e93bf9905067423 */ /* 0x000fe20000010006 */
[----:B------:R-:W-:Y:S01]  /*69a0*/  PRMT R22, R7, 0x3340, R22 ;  /* 0x0000334007167816 */ /* 0x000fe20000000016 */
[----:B------:R-:W-:Y:S01]  /*69b0*/  FFMA.FTZ R3, R2, R3, 0.48089820146560668945 ;  /* 0x3ef6384a02037423 */ /* 0x000fe20000010003 */
[----:B------:R-:W-:Y:S01]  /*69c0*/  LOP3.LUT R10, R10, 0xffff, RZ, 0xc0, !PT ;  /* 0x0000ffff0a0a7812 */ /* 0x000fe200078ec0ff */
[----:B------:R-:W-:Y:S01]  /*69d0*/  FFMA.FTZ R6, R5, R6, -0.36067417263984680176 ;  /* 0xbeb8aa4905067423 */ /* 0x000fe20000010006 */
[----:B------:R-:W-:Y:S01]  /*69e0*/  PRMT R9, R12, 0x5410, R9 ;  /* 0x000054100c097816 */ /* 0x000fe20000000009 */
[C---:B------:R-:W-:Y:S01]  /*69f0*/  FFMA.FTZ R3, R2.reuse, R3, -0.72134751081466674805 ;  /* 0xbf38aa3b02037423 */ /* 0x040fe20000010003 */
[----:B------:R-:W-:Y:S01]  /*6a00*/  PRMT R22, R13, 0x5410, R22 ;  /* 0x000054100d167816 */ /* 0x000fe20000000016 */
[----:B------:R-:W-:Y:S01]  /*6a10*/  FFMA.FTZ R6, R5, R6, 0.48089820146560668945 ;  /* 0x3ef6384a05067423 */ /* 0x000fe20000010006 */
[----:B------:R-:W-:Y:S01]  /*6a20*/  LOP3.LUT R11, R11, 0xffff, RZ, 0xc0, !PT ;  /* 0x0000ffff0b0b7812 */ /* 0x000fe200078ec0ff */
[----:B------:R-:W-:Y:S01]  /*6a30*/  FMUL R3, R2, R3 ;  /* 0x0000000302037220 */ /* 0x000fe20000400000 */
[--C-:B------:R-:W-:Y:S01]  /*6a40*/  PRMT R8, R15, 0x4210, R10.reuse ;  /* 0x000042100f087816 */ /* 0x100fe2000000000a */
[----:B------:R-:W-:Y:S01]  /*6a50*/  FFMA.FTZ R6, R5, R6, -0.72134751081466674805 ;  /* 0xbf38aa3b05067423 */ /* 0x000fe20000010006 */
[----:B------:R-:W-:Y:S01]  /*6a60*/  PRMT R10, R9, 0x5210, R10 ;  /* 0x00005210090a7816 */ /* 0x000fe2000000000a */
[----:B------:R-:W1:Y:S01]  /*6a70*/  LDC R12, c[0x0][0x278] ;  /* 0x00009e00ff0c7b82 */ /* 0x000e620000000800 */
[--C-:B------:R-:W-:Y:S01]  /*6a80*/  PRMT R14, R14, 0x4210, R11.reuse ;  /* 0x000042100e0e7816 */ /* 0x100fe2000000000b */
[----:B------:R3:W-:Y:S01]  /*6a90*/  STS [R21+UR6], R8 ;  /* 0x0000000815007988 */ /* 0x0007e20008000806 */
[----:B------:R-:W-:Y:S01]  /*6aa0*/  PRMT R22, R22, 0x5210, R11 ;  /* 0x0000521016167816 */ /* 0x000fe2000000000b */
[----:B------:R-:W-:Y:S01]  /*6ab0*/  FMUL R6, R5, R6 ;  /* 0x0000000605067220 */ /* 0x000fe20000400000 */
[----:B------:R-:W-:Y:S01]  /*6ac0*/  LOP3.LUT R7, R21, 0x40, RZ, 0x3c, !PT ;  /* 0x0000004015077812 */ /* 0x000fe200078e3cff */
[----:B------:R-:W-:Y:S01]  /*6ad0*/  STS [R21+UR6+0x80], R10 ;  /* 0x0000800a15007988 */ /* 0x000fe20008000806 */
[C---:B------:R-:W-:Y:S01]  /*6ae0*/  FMUL R3, R2.reuse, R3 ;  /* 0x0000000302037220 */ /* 0x040fe20000400000 */
[----:B------:R-:W-:Y:S01]  /*6af0*/  FMUL R6, R5, R6 ;  /* 0x0000000605067220 */ /* 0x000fe20000400000 */
[----:B------:R-:W-:Y:S01]  /*6b00*/  ISETP.GE.U32.AND P3, PT, R27, 0x7f800000, PT ;  /* 0x7f8000001b00780c */ /* 0x000fe20003f66070 */
[----:B------:R-:W-:Y:S01]  /*6b10*/  STS [R7+UR6+0x100], R14 ;  /* 0x0001000e07007988 */ /* 0x000fe20008000806 */
[----:B------:R-:W-:Y:S01]  /*6b20*/  FFMA.FTZ R3, R2, 1.4426950216293334961, R3 ;  /* 0x3fb8aa3b02037823 */ /* 0x000fe20000010003 */
[----:B---3--:R-:W3:Y:S01]  /*6b30*/  LDC.64 R8, c[0x0][0x228] ;  /* 0x00008a00ff087b82 */ /* 0x008ee20000000a00 */
[----:B------:R-:W-:Y:S01]  /*6b40*/  LOP3.LUT R2, R23, 0x4, RZ, 0x3c, !PT ;  /* 0x0000000417027812 */ /* 0x000fe200078e3cff */
[----:B------:R4:W-:Y:S01]  /*6b50*/  STS [R7+UR6+0x180], R22 ;  /* 0x0001801607007988 */ /* 0x0009e20008000806 */
[----:B------:R-:W-:Y:S01]  /*6b60*/  FFMA.FTZ R5, R5, 1.4426950216293334961, R6 ;  /* 0x3fb8aa3b05057823 */ /* 0x000fe20000010006 */
[----:B------:R-:W-:Y:S01]  /*6b70*/  LOP3.LUT R32, R29, 0x1f, RZ, 0xc0, !PT ;  /* 0x0000001f1d207812 */ /* 0x000fe200078ec0ff */
[----:B------:R-:W-:-:S03]  /*6b80*/  FADD R0, R0, R3 ;  /* 0x0000000300007221 */ /* 0x000fc60000000000 */
[----:B------:R-:W-:Y:S01]  /*6b90*/  BAR.SYNC.DEFER_BLOCKING 0x0 ;  /* 0x0000000000007b1d */ /* 0x000fe20000010000 */
[----:B------:R-:W-:Y:S01]  /*6ba0*/  FADD R18, R4, R5 ;  /* 0x0000000504127221 */ /* 0x000fe20000000000 */
[----:B------:R-:W-:Y:S01]  /*6bb0*/  SHF.R.U32.HI R5, RZ, 0x5, R29 ;  /* 0x00000005ff057819 */ /* 0x000fe2000001161d */
[----:B0-----:R-:W-:Y:S01]  /*6bc0*/  IMAD R30, R30, 0x20, R32 ;  /* 0x000000201e1e7824 */ /* 0x001fe200078e0220 */
[----:B------:R-:W-:Y:S02]  /*6bd0*/  ISETP.GE.U32.AND P2, PT, R28, 0x7f800000, PT ;  /* 0x7f8000001c00780c */ /* 0x000fe40003f46070 */
[----:B------:R-:W-:Y:S01]  /*6be0*/  SGXT.U32 R5, R5, 0x2 ;  /* 0x000000020505781a */ /* 0x000fe20000000000 */
[----:B------:R-:W-:Y:S01]  /*6bf0*/  IMAD R3, R30, UR5, RZ ;  /* 0x000000051e037c24 */ /* 0x000fe2000f8e02ff */
[----:B------:R-:W-:Y:S01]  /*6c00*/  USHF.R.S32.HI UR5, URZ, 0x1f, UR4 ;  /* 0x0000001f3f057899 */ /* 0x000fe20008011404 */
[----:B----4-:R-:W-:Y:S01]  /*6c10*/  @P3 IMAD.MOV.U32 R7, RZ, RZ, 0x7f800000 ;  /* 0x7f800000ff073424 */ /* 0x010fe200078e00ff */
[----:B------:R-:W-:Y:S01]  /*6c20*/  LEA.HI R11, R29, 0x1c, RZ, 0x1b ;  /* 0x0000001c1d0b7811 */ /* 0x000fe200078fd8ff */
[----:B-1----:R-:W-:Y:S01]  /*6c30*/  IMAD R4, R5, R12, RZ ;  /* 0x0000000c05047224 */ /* 0x002fe200078e02ff */
[----:B------:R-:W-:Y:S01]  /*6c40*/  SHF.R.S32.HI R6, RZ, 0x1f, R3 ;  /* 0x0000001fff067819 */ /* 0x000fe20000011403 */
[C---:B------:R-:W-:Y:S01]  /*6c50*/  @P3 FFMA.FTZ R0, R27.reuse, R7, +INF ;  /* 0x7f8000001b003423 */ /* 0x040fe20000010007 */
[----:B------:R-:W-:Y:S01]  /*6c60*/  FSETP.NEU.AND P1, PT, R27, RZ, PT ;  /* 0x000000ff1b00720b */ /* 0x000fe20003f2d000 */
[----:B------:R-:W-:Y:S01]  /*6c70*/  IMAD R5, R12, 0x4, R4 ;  /* 0x000000040c057824 */ /* 0x000fe200078e0204 */
[----:B------:R-:W-:-:S02]  /*6c80*/  LOP3.LUT P0, RZ, R29, 0x60, RZ, 0xc0, !PT ;  /* 0x000000601dff7812 */ /* 0x000fc4000780c0ff */
[----:B---3--:R-:W-:Y:S01]  /*6c90*/  IADD3 R14, P4, P5, R3, UR4, R8 ;  /* 0x00000004030e7c10 */ /* 0x008fe2000fd9e008 */
[----:B------:R-:W-:Y:S01]  /*6ca0*/  IMAD R7, R12, 0x4, R5 ;  /* 0x000000040c077824 */ /* 0x000fe200078e0205 */
[----:B------:R-:W-:Y:S01]  /*6cb0*/  FSETP.NEU.AND P3, PT, R28, RZ, PT ;  /* 0x000000ff1c00720b */ /* 0x000fe20003f6d000 */
[----:B------:R-:W-:Y:S01]  /*6cc0*/  @P2 IMAD.MOV.U32 R3, RZ, RZ, 0x7f800000 ;  /* 0x7f800000ff032424 */ /* 0x000fe200078e00ff */
[----:B------:R-:W-:Y:S01]  /*6cd0*/  IADD3.X R20, R6, UR5, R9, P4, P5 ;  /* 0x0000000506147c10 */ /* 0x000fe2000a7ea409 */
[----:B------:R-:W-:Y:S01]  /*6ce0*/  IMAD R6, R11, R12, RZ ;  /* 0x0000000c0b067224 */ /* 0x000fe200078e02ff */
[----:B------:R-:W0:Y:S01]  /*6cf0*/  LDS R23, [R23+UR6] ;  /* 0x0000000617177984 */ /* 0x000e220008000800 */
[----:B------:R-:W-:Y:S02]  /*6d00*/  IMAD R9, R12, 0x4, R7 ;  /* 0x000000040c097824 */ /* 0x000fe400078e0207 */
[----:B------:R-:W-:Y:S01]  /*6d10*/  @P2 FFMA.FTZ R18, R28, R3, +INF ;  /* 0x7f8000001c122423 */ /* 0x000fe20000010003 */
[----:B------:R-:W-:Y:S01]  /*6d20*/  FSEL R0, R0, -INF , P1 ;  /* 0xff80000000007808 */ /* 0x000fe20000800000 */
[----:B------:R1:W3:Y:S01]  /*6d30*/  LDS R19, [R2+UR6] ;  /* 0x0000000602137984 */ /* 0x0002e20008000800 */
[----:B------:R-:W-:Y:S01]  /*6d40*/  IMAD R11, R12, 0x4, R9 ;  /* 0x000000040c0b7824 */ /* 0x000fe200078e0209 */
[----:B------:R-:W-:Y:S01]  /*6d50*/  IADD3 R16, P5, R6, R14, RZ ;  /* 0x0000000e06107210 */ /* 0x000fe20007fbe0ff */
[----:B------:R-:W-:-:S02]  /*6d60*/  ULDC UR4, c[0x0][0x27c] ;  /* 0x00009f0000047ab9 */ /* 0x000fc40000000800 */
[----:B------:R-:W-:Y:S01]  /*6d70*/  IMAD R13, R12, 0x4, R11 ;  /* 0x000000040c0d7824 */ /* 0x000fe200078e020b */
[----:B------:R-:W-:Y:S01]  /*6d80*/  LEA.HI.X.SX32 R17, R6, R20, 0x1, P5 ;  /* 0x0000001406117211 */ /* 0x000fe200028f0eff */
[----:B------:R-:W-:Y:S01]  /*6d90*/  UIMAD UR4, UR7, UR4, URZ ;  /* 0x00000004070472a4 */ /* 0x000fe2000f8e023f */
[----:B-1----:R-:W-:Y:S01]  /*6da0*/  IADD3 R2, P4, R4, R14, RZ ;  /* 0x0000000e04027210 */ /* 0x002fe20007f9e0ff */
[----:B------:R-:W-:Y:S02]  /*6db0*/  IMAD R15, R12, 0x4, R13 ;  /* 0x000000040c0f7824 */ /* 0x000fe400078e020d */
[----:B------:R-:W-:Y:S01]  /*6dc0*/  USHF.L.U32 UR7, UR4, 0x2, URZ ;  /* 0x0000000204077899 */ /* 0x000fe2000800063f */
[----:B------:R-:W-:Y:S01]  /*6dd0*/  LEA.HI.X.SX32 R3, R4, R20, 0x1, P4 ;  /* 0x0000001404037211 */ /* 0x000fe200020f0eff */
[----:B------:R-:W-:Y:S01]  /*6de0*/  UIMAD.WIDE UR4, UR4, 0x4, URZ ;  /* 0x00000004040478a5 */ /* 0x000fe2000f8e023f */
[-C--:B------:R-:W-:Y:S02]  /*6df0*/  IADD3 R4, P2, R5, R14.reuse, RZ ;  /* 0x0000000e05047210 */ /* 0x080fe40007f5e0ff */
[----:B------:R-:W-:-:S02]  /*6e00*/  IADD3 R6, P4, R7, R14, RZ ;  /* 0x0000000e07067210 */ /* 0x000fc40007f9e0ff */
[----:B------:R-:W-:Y:S02]  /*6e10*/  LEA.HI.X.SX32 R5, R5, R20, 0x1, P2 ;  /* 0x0000001405057211 */ /* 0x000fe400010f0eff */
[----:B------:R-:W-:Y:S02]  /*6e20*/  IADD3 R8, P2, R9, R14, RZ ;  /* 0x0000000e09087210 */ /* 0x000fe40007f5e0ff */
[----:B------:R-:W-:Y:S02]  /*6e30*/  LEA.HI.X.SX32 R7, R7, R20, 0x1, P4 ;  /* 0x0000001407077211 */ /* 0x000fe400020f0eff */
[----:B------:R-:W-:Y:S02]  /*6e40*/  IADD3 R10, P4, R11, R14, RZ ;  /* 0x0000000e0b0a7210 */ /* 0x000fe40007f9e0ff */
[----:B------:R-:W-:Y:S02]  /*6e50*/  LEA.HI.X.SX32 R9, R9, R20, 0x1, P2 ;  /* 0x0000001409097211 */ /* 0x000fe400010f0eff */
[----:B------:R-:W-:-:S02]  /*6e60*/  IADD3 R12, P2, R13, R14, RZ ;  /* 0x0000000e0d0c7210 */ /* 0x000fc40007f5e0ff */
[----:B------:R-:W-:Y:S02]  /*6e70*/  IADD3 R14, P5, R15, R14, RZ ;  /* 0x0000000e0f0e7210 */ /* 0x000fe40007fbe0ff */
[-C--:B------:R-:W-:Y:S02]  /*6e80*/  LEA.HI.X.SX32 R11, R11, R20.reuse, 0x1, P4 ;  /* 0x000000140b0b7211 */ /* 0x080fe400020f0eff */
[----:B------:R-:W-:Y:S02]  /*6e90*/  LEA.HI.X.SX32 R13, R13, R20, 0x1, P2 ;  /* 0x000000140d0d7211 */ /* 0x000fe400010f0eff */
[C---:B0-----:R-:W-:Y:S02]  /*6ea0*/  PRMT R21, R23.reuse, 0x7770, RZ ;  /* 0x0000777017157816 */ /* 0x041fe400000000ff */
[----:B------:R-:W-:Y:S02]  /*6eb0*/  PRMT R27, R23, 0x7771, RZ ;  /* 0x00007771171b7816 */ /* 0x000fe400000000ff */
[C---:B---3--:R-:W-:Y:S01]  /*6ec0*/  PRMT R25, R19.reuse, 0x7770, RZ ;  /* 0x0000777013197816 */ /* 0x048fe200000000ff */
[----:B------:R0:W-:Y:S01]  /*6ed0*/  STG.E.U8 desc[UR10][R2.64], R21 ;  /* 0x0000001502007986 */ /* 0x0001e2000c10110a */
[----:B------:R-:W-:-:S02]  /*6ee0*/  PRMT R29, R19, 0x7771, RZ ;  /* 0x00007771131d7816 */ /* 0x000fc400000000ff */
[----:B------:R-:W-:Y:S01]  /*6ef0*/  PRMT R31, R23, 0x7772, RZ ;  /* 0x00007772171f7816 */ /* 0x000fe200000000ff */
[----:B------:R1:W-:Y:S01]  /*6f00*/  STG.E.U8 desc[UR10][R4.64], R25 ;  /* 0x0000001904007986 */ /* 0x0003e2000c10110a */
[----:B------:R-:W-:Y:S02]  /*6f10*/  PRMT R33, R19, 0x7772, RZ ;  /* 0x0000777213217816 */ /* 0x000fe400000000ff */
[----:B------:R-:W-:Y:S01]  /*6f20*/  LEA.HI.X.SX32 R15, R15, R20, 0x1, P5 ;  /* 0x000000140f0f7211 */ /* 0x000fe200028f0eff */
[----:B------:R3:W-:Y:S01]  /*6f30*/  STG.E.U8 desc[UR10][R6.64], R27 ;  /* 0x0000001b06007986 */ /* 0x0007e2000c10110a */
[----:B------:R-:W-:Y:S02]  /*6f40*/  PRMT R23, R23, 0x7773, RZ ;  /* 0x0000777317177816 */ /* 0x000fe400000000ff */
[----:B------:R-:W-:Y:S01]  /*6f50*/  PRMT R19, R19, 0x7773, RZ ;  /* 0x0000777313137816 */ /* 0x000fe200000000ff */
[----:B------:R4:W-:Y:S01]  /*6f60*/  STG.E.U8 desc[UR10][R8.64], R29 ;  /* 0x0000001d08007986 */ /* 0x0009e2000c10110a */
[----:B0-----:R-:W-:-:S03]  /*6f70*/  FSEL R3, R18, -INF , P3 ;  /* 0xff80000012037808 */ /* 0x001fc60001800000 */
[----:B------:R4:W-:Y:S01]  /*6f80*/  STG.E.U8 desc[UR10][R10.64], R31 ;  /* 0x0000001f0a007986 */ /* 0x0009e2000c10110a */
[----:B-1----:R-:W-:Y:S01]  /*6f90*/  FFMA R4, R0, 0.69314718246459960938, R45 ;  /* 0x3f31721800047823 */ /* 0x002fe2000000002d */
[----:B------:R-:W-:Y:S01]  /*6fa0*/  FFMA R5, R3, 0.69314718246459960938, R44 ;  /* 0x3f31721803057823 */ /* 0x000fe2000000002c */
[C---:B------:R-:W-:Y:S01]  /*6fb0*/  IMAD.SHL.U32 R3, R30.reuse, 0x4, RZ ;  /* 0x000000041e037824 */ /* 0x040fe200078e00ff */
[----:B------:R4:W-:Y:S01]  /*6fc0*/  STG.E.U8 desc[UR10][R12.64], R33 ;  /* 0x000000210c007986 */ /* 0x0009e2000c10110a */
[----:B---3--:R-:W-:Y:S01]  /*6fd0*/  LOP3.LUT R6, R37, 0x78, RZ, 0xc0, !PT ;  /* 0x0000007825067812 */ /* 0x008fe200078ec0ff */
[----:B------:R-:W-:Y:S02]  /*6fe0*/  IMAD.HI R0, R30, 0x4, RZ ;  /* 0x000000041e007827 */ /* 0x000fe400078e02ff */
[----:B------:R4:W-:Y:S01]  /*6ff0*/  STG.E.U8 desc[UR10][R14.64], R23 ;  /* 0x000000170e007986 */ /* 0x0009e2000c10110a */
[----:B--2---:R-:W-:-:S03]  /*7000*/  IADD3 R2, P1, P2, R3, UR7, R34 ;  /* 0x0000000703027c10 */ /* 0x004fc6000fa3e022 */
[----:B------:R4:W-:Y:S01]  /*7010*/  STG.E.U8 desc[UR10][R16.64], R19 ;  /* 0x0000001310007986 */ /* 0x0009e2000c10110a */
[----:B------:R-:W-:Y:S01]  /*7020*/  IADD3.X R3, R0, UR5, R35, P1, P2 ;  /* 0x0000000500037c10 */ /* 0x000fe20008fe4423 */
[----:B------:R-:W-:Y:S06]  /*7030*/  BAR.SYNC.DEFER_BLOCKING 0x0 ;  /* 0x0000000000007b1d */ /* 0x000fec0000010000 */
[----:B------:R4:W-:Y:S02]  /*7040*/  STS.64 [R6+UR6], R4 ;  /* 0x0000000406007988 */ /* 0x0009e40008000a06 */
[----:B------:R-:W-:Y:S06]  /*7050*/  BAR.SYNC.DEFER_BLOCKING 0x0 ;  /* 0x0000000000007b1d */ /* 0x000fec0000010000 */
[----:B------:R-:W-:Y:S05]  /*7060*/  @P0 EXIT ;  /* 0x000000000000094d */ /* 0x000fea0003800000 */
[----:B----4-:R-:W0:Y:S04]  /*7070*/  LDS R5, [R24] ;  /* 0x0000000018057984 */ /* 0x010e280000000800 */
[----:B0-----:R-:W-:Y:S01]  /*7080*/  STG.E desc[UR10][R2.64], R5 ;  /* 0x0000000502007986 */ /* 0x001fe2000c10190a */
[----:B------:R-:W-:Y:S05]  /*7090*/  EXIT ;  /* 0x000000000000794d */ /* 0x000fea0003800000 */
.L_x_2:
[----:B------:R-:W-:-:S00]  /*70a0*/  BRA `(.L_x_2) ;  /* 0xfffffffc00fc7947 */ /* 0x000fc0000383ffff */
[----:B------:R-:W-:-:S00]  /*70b0*/  NOP ;  /* 0x0000000000007918 */ /* 0x000fc00000000000 */
        /* <DEDUP_REMOVED lines=12> */
.L_x_3:


//--------------------- .nv.global.init           --------------------------
	.section	.nv.global.init,"aw",@progbits
.nv.global.init:
	.type		_$_str,@object
	.size		_$_str,(.L_0 - _$_str)
_$_str:
        /*0000*/ 	.byte	0x5f, 0x5f, 0x43, 0x55, 0x44, 0x41, 0x5f, 0x46, 0x54, 0x5a, 0x00
.L_0:


//--------------------- .nv.shared.attn_fwd       --------------------------
	.section	.nv.shared.attn_fwd,"aw",@nobits
	.sectionflags	@""
	.align	16
	.zero		1024


//--------------------- .nv.shared.reserved.0     --------------------------
	.section	.nv.shared.reserved.0,"aw",@nobits
	.weak		__nv_reservedSMEM_offset_0_alias
	.size		__nv_reservedSMEM_offset_0_alias, 0, 0
	.other		__nv_reservedSMEM_offset_0_alias,@"STO_CUDA_RESERVED_SHARED STV_DEFAULT"
__nv_reservedSMEM_offset_0_alias:
	.zero		0


//--------------------- .nv.constant0.attn_fwd    --------------------------
	.section	.nv.constant0.attn_fwd,"a",@progbits
	.sectionflags	@""
	.align	4
.nv.constant0.attn_fwd:
	.zero		664


//--------------------- SYMBOLS --------------------------

	.type		.nv.reservedSmem.offset0,@object
	.size		.nv.reservedSmem.offset0,0x4
